//
// Generated by NVIDIA NVVM Compiler
//
// Compiler Build ID: CL-36424714
// Cuda compilation tools, release 13.0, V13.0.88
// Based on NVVM 20.0.0
//

.version 9.0
.target sm_100
.address_size 64

	// .globl	_Z10calculateZP6float2ii
.global .align 4 .b8 precalc_xorwow_matrix[102400];
.global .align 4 .b8 precalc_xorwow_offset_matrix[102400];
.global .align 4 .b8 mrg32k3aM1[2304];
.global .align 4 .b8 mrg32k3aM2[2304];
.global .align 4 .b8 mrg32k3aM1SubSeq[2016];
.global .align 4 .b8 mrg32k3aM2SubSeq[2016];
.global .align 4 .b8 mrg32k3aM1Seq[2304];
.global .align 4 .b8 mrg32k3aM2Seq[2304];
.const .align 8 .b8 __cr_lgamma_table[72];
.extern .shared .align 16 .b8 sdata[];

.visible .entry _Z10calculateZP6float2ii(
	.param .u64 .ptr .align 1 _Z10calculateZP6float2ii_param_0,
	.param .u32 _Z10calculateZP6float2ii_param_1,
	.param .u32 _Z10calculateZP6float2ii_param_2
)
{
	.reg .pred 	%p<5>;
	.reg .b32 	%r<11>;
	.reg .b32 	%f<4>;
	.reg .b64 	%rd<5>;

	ld.param.u64 	%rd2, [_Z10calculateZP6float2ii_param_0];
	ld.param.u32 	%r4, [_Z10calculateZP6float2ii_param_1];
	ld.param.u32 	%r5, [_Z10calculateZP6float2ii_param_2];
	cvta.to.global.u64 	%rd3, %rd2;
	mov.u32 	%r6, %ctaid.x;
	mov.u32 	%r7, %ntid.x;
	mov.u32 	%r8, %tid.x;
	mad.lo.s32 	%r1, %r6, %r7, %r8;
	setp.ge.s32 	%p1, %r1, %r4;
	mul.wide.s32 	%rd4, %r1, 8;
	add.s64 	%rd1, %rd3, %rd4;
	@%p1 bra 	$L__BB0_2;
	mov.f32 	%f1, 0f00000000;
	st.global.v2.f32 	[%rd1], {%f1, %f1};
$L__BB0_2:
	bar.sync 	0;
	setp.lt.s32 	%p2, %r4, 1;
	@%p2 bra 	$L__BB0_7;
	mov.b32 	%r10, 1;
$L__BB0_4:
	setp.ne.s32 	%p3, %r1, %r10;
	@%p3 bra 	$L__BB0_6;
	mov.f32 	%f2, 0f00000000;
	mov.f32 	%f3, 0f3F800000;
	st.global.v2.f32 	[%rd1], {%f3, %f2};
$L__BB0_6:
	add.s32 	%r10, %r10, %r5;
	bar.sync 	0;
	setp.le.s32 	%p4, %r10, %r4;
	@%p4 bra 	$L__BB0_4;
$L__BB0_7:
	ret;

}
	// .globl	_Z18Quadrado_conjugadoPdP6float2i
.visible .entry _Z18Quadrado_conjugadoPdP6float2i(
	.param .u64 .ptr .align 1 _Z18Quadrado_conjugadoPdP6float2i_param_0,
	.param .u64 .ptr .align 1 _Z18Quadrado_conjugadoPdP6float2i_param_1,
	.param .u32 _Z18Quadrado_conjugadoPdP6float2i_param_2
)
{
	.reg .pred 	%p<5>;
	.reg .b32 	%r<6>;
	.reg .b32 	%f<17>;
	.reg .b64 	%rd<8>;
	.reg .b64 	%fd<2>;

	ld.param.u64 	%rd1, [_Z18Quadrado_conjugadoPdP6float2i_param_0];
	ld.param.u64 	%rd2, [_Z18Quadrado_conjugadoPdP6float2i_param_1];
	ld.param.u32 	%r2, [_Z18Quadrado_conjugadoPdP6float2i_param_2];
	mov.u32 	%r3, %ctaid.x;
	mov.u32 	%r4, %ntid.x;
	mov.u32 	%r5, %tid.x;
	mad.lo.s32 	%r1, %r3, %r4, %r5;
	setp.ge.s32 	%p1, %r1, %r2;
	@%p1 bra 	$L__BB1_2;
	cvta.to.global.u64 	%rd3, %rd2;
	cvta.to.global.u64 	%rd4, %rd1;
	mul.wide.s32 	%rd5, %r1, 8;
	add.s64 	%rd6, %rd3, %rd5;
	ld.global.v2.f32 	{%f1, %f2}, [%rd6];
	abs.f32 	%f3, %f1;
	abs.f32 	%f4, %f2;
	setp.gt.f32 	%p2, %f3, %f4;
	selp.f32 	%f5, %f3, %f4, %p2;
	selp.f32 	%f6, %f4, %f3, %p2;
	div.rn.f32 	%f8, %f6, %f5;
	fma.rn.f32 	%f9, %f8, %f8, 0f3F800000;
	sqrt.rn.f32 	%f10, %f9;
	mul.f32 	%f11, %f10, %f5;
	setp.eq.f32 	%p3, %f5, 0f00000000;
	max.f32 	%f12, %f5, %f6;
	setp.gt.f32 	%p4, %f12, 0f7F7FFFFF;
	add.f32 	%f13, %f3, %f4;
	selp.f32 	%f14, %f13, %f11, %p3;
	selp.f32 	%f15, %f13, %f14, %p4;
	mul.f32 	%f16, %f15, %f15;
	cvt.f64.f32 	%fd1, %f16;
	add.s64 	%rd7, %rd4, %rd5;
	st.global.f64 	[%rd7], %fd1;
$L__BB1_2:
	ret;

}
	// .globl	_Z10normalizeZPddi
.visible .entry _Z10normalizeZPddi(
	.param .u64 .ptr .align 1 _Z10normalizeZPddi_param_0,
	.param .f64 _Z10normalizeZPddi_param_1,
	.param .u32 _Z10normalizeZPddi_param_2
)
{
	.reg .pred 	%p<2>;
	.reg .b32 	%r<6>;
	.reg .b64 	%rd<5>;
	.reg .b64 	%fd<4>;

	ld.param.u64 	%rd1, [_Z10normalizeZPddi_param_0];
	ld.param.f64 	%fd1, [_Z10normalizeZPddi_param_1];
	ld.param.u32 	%r2, [_Z10normalizeZPddi_param_2];
	mov.u32 	%r3, %ctaid.x;
	mov.u32 	%r4, %ntid.x;
	mov.u32 	%r5, %tid.x;
	mad.lo.s32 	%r1, %r3, %r4, %r5;
	setp.ge.s32 	%p1, %r1, %r2;
	@%p1 bra 	$L__BB2_2;
	cvta.to.global.u64 	%rd2, %rd1;
	mul.wide.s32 	%rd3, %r1, 8;
	add.s64 	%rd4, %rd2, %rd3;
	ld.global.f64 	%fd2, [%rd4];
	div.rn.f64 	%fd3, %fd2, %fd1;
	st.global.f64 	[%rd4], %fd3;
$L__BB2_2:
	ret;

}
	// .globl	_Z9sumVectorPfiS_
.visible .entry _Z9sumVectorPfiS_(
	.param .u64 .ptr .align 1 _Z9sumVectorPfiS__param_0,
	.param .u32 _Z9sumVectorPfiS__param_1,
	.param .u64 .ptr .align 1 _Z9sumVectorPfiS__param_2
)
{
	.reg .pred 	%p<6>;
	.reg .b32 	%r<14>;
	.reg .b32 	%f<9>;
	.reg .b64 	%rd<9>;

	ld.param.u64 	%rd1, [_Z9sumVectorPfiS__param_0];
	ld.param.u32 	%r8, [_Z9sumVectorPfiS__param_1];
	ld.param.u64 	%rd2, [_Z9sumVectorPfiS__param_2];
	mov.u32 	%r1, %tid.x;
	mov.u32 	%r2, %ctaid.x;
	mov.u32 	%r13, %ntid.x;
	mad.lo.s32 	%r4, %r2, %r13, %r1;
	setp.ge.s32 	%p1, %r4, %r8;
	mov.f32 	%f8, 0f00000000;
	@%p1 bra 	$L__BB3_2;
	cvta.to.global.u64 	%rd3, %rd1;
	mul.wide.s32 	%rd4, %r4, 4;
	add.s64 	%rd5, %rd3, %rd4;
	ld.global.f32 	%f8, [%rd5];
$L__BB3_2:
	shl.b32 	%r9, %r1, 2;
	mov.u32 	%r10, sdata;
	add.s32 	%r5, %r10, %r9;
	st.shared.f32 	[%r5], %f8;
	bar.sync 	0;
	setp.lt.u32 	%p2, %r13, 2;
	@%p2 bra 	$L__BB3_6;
$L__BB3_3:
	shr.u32 	%r7, %r13, 1;
	setp.ge.u32 	%p3, %r1, %r7;
	@%p3 bra 	$L__BB3_5;
	shl.b32 	%r11, %r7, 2;
	add.s32 	%r12, %r5, %r11;
	ld.shared.f32 	%f4, [%r12];
	ld.shared.f32 	%f5, [%r5];
	add.f32 	%f6, %f4, %f5;
	st.shared.f32 	[%r5], %f6;
$L__BB3_5:
	bar.sync 	0;
	setp.gt.u32 	%p4, %r13, 3;
	mov.u32 	%r13, %r7;
	@%p4 bra 	$L__BB3_3;
$L__BB3_6:
	setp.ne.s32 	%p5, %r1, 0;
	@%p5 bra 	$L__BB3_8;
	ld.shared.f32 	%f7, [sdata];
	cvta.to.global.u64 	%rd6, %rd2;
	mul.wide.u32 	%rd7, %r2, 4;
	add.s64 	%rd8, %rd6, %rd7;
	st.global.f32 	[%rd8], %f7;
$L__BB3_8:
	ret;

}
	// .globl	_Z14generateRandomPfj
.visible .entry _Z14generateRandomPfj(
	.param .u64 .ptr .align 1 _Z14generateRandomPfj_param_0,
	.param .u32 _Z14generateRandomPfj_param_1
)
{
	.local .align 8 .b8 	__local_depot4[48];
	.reg .b64 	%SP;
	.reg .b64 	%SPL;
	.reg .pred 	%p<63>;
	.reg .b32 	%r<1194>;
	.reg .b32 	%f<3>;
	.reg .b64 	%rd<27>;

	mov.u64 	%SPL, __local_depot4;
	ld.param.u64 	%rd10, [_Z14generateRandomPfj_param_0];
	ld.param.u32 	%r540, [_Z14generateRandomPfj_param_1];
	add.u64 	%rd1, %SPL, 0;
	mov.u32 	%r541, %ctaid.x;
	mov.u32 	%r542, %ntid.x;
	mov.u32 	%r543, %tid.x;
	mad.lo.s32 	%r544, %r541, %r542, %r543;
	cvt.s64.s32 	%rd2, %r544;
	xor.b32  	%r545, %r540, -1429050551;
	mul.lo.s32 	%r1, %r545, 1099087573;
	add.s32 	%r546, %r1, -638133224;
	add.s32 	%r930, %r1, 123456789;
	st.local.v2.u32 	[%rd1], {%r546, %r930};
	xor.b32  	%r547, %r1, 362436069;
	mov.b32 	%r548, -123459836;
	st.local.v2.u32 	[%rd1+8], {%r547, %r548};
	add.s32 	%r926, %r1, 5783321;
	mov.b32 	%r549, -589760388;
	st.local.v2.u32 	[%rd1+16], {%r549, %r926};
	setp.eq.s32 	%p1, %r544, 0;
	@%p1 bra 	$L__BB4_115;
	mov.b32 	%r913, 0;
	mov.u64 	%rd26, %rd2;
$L__BB4_2:
	mov.u64 	%rd3, %rd26;
	and.b64  	%rd4, %rd3, 3;
	setp.eq.s64 	%p2, %rd4, 0;
	@%p2 bra 	$L__BB4_114;
	mul.wide.u32 	%rd12, %r913, 3200;
	mov.u64 	%rd13, precalc_xorwow_matrix;
	add.s64 	%rd5, %rd13, %rd12;
	mov.b32 	%r926, 0;
	mov.u32 	%r927, %r926;
	mov.u32 	%r928, %r926;
	mov.u32 	%r929, %r926;
	mov.u32 	%r930, %r926;
	mov.u32 	%r919, %r926;
$L__BB4_4:
	mul.wide.u32 	%rd14, %r919, 4;
	add.s64 	%rd15, %rd1, %rd14;
	ld.local.u32 	%r13, [%rd15+4];
	shl.b32 	%r14, %r919, 5;
	mov.b32 	%r925, 0;
$L__BB4_5:
	.pragma "nounroll";
	shr.u32 	%r553, %r13, %r925;
	and.b32  	%r554, %r553, 1;
	setp.eq.b32 	%p3, %r554, 1;
	not.pred 	%p4, %p3;
	add.s32 	%r555, %r14, %r925;
	mul.lo.s32 	%r556, %r555, 5;
	mul.wide.u32 	%rd16, %r556, 4;
	add.s64 	%rd6, %rd5, %rd16;
	@%p4 bra 	$L__BB4_7;
	ld.global.u32 	%r557, [%rd6];
	xor.b32  	%r930, %r930, %r557;
	ld.global.u32 	%r558, [%rd6+4];
	xor.b32  	%r929, %r929, %r558;
	ld.global.u32 	%r559, [%rd6+8];
	xor.b32  	%r928, %r928, %r559;
	ld.global.u32 	%r560, [%rd6+12];
	xor.b32  	%r927, %r927, %r560;
	ld.global.u32 	%r561, [%rd6+16];
	xor.b32  	%r926, %r926, %r561;
$L__BB4_7:
	and.b32  	%r563, %r553, 2;
	setp.eq.s32 	%p5, %r563, 0;
	@%p5 bra 	$L__BB4_9;
	ld.global.u32 	%r564, [%rd6+20];
	xor.b32  	%r930, %r930, %r564;
	ld.global.u32 	%r565, [%rd6+24];
	xor.b32  	%r929, %r929, %r565;
	ld.global.u32 	%r566, [%rd6+28];
	xor.b32  	%r928, %r928, %r566;
	ld.global.u32 	%r567, [%rd6+32];
	xor.b32  	%r927, %r927, %r567;
	ld.global.u32 	%r568, [%rd6+36];
	xor.b32  	%r926, %r926, %r568;
$L__BB4_9:
	and.b32  	%r570, %r553, 4;
	setp.eq.s32 	%p6, %r570, 0;
	@%p6 bra 	$L__BB4_11;
	ld.global.u32 	%r571, [%rd6+40];
	xor.b32  	%r930, %r930, %r571;
	ld.global.u32 	%r572, [%rd6+44];
	xor.b32  	%r929, %r929, %r572;
	ld.global.u32 	%r573, [%rd6+48];
	xor.b32  	%r928, %r928, %r573;
	ld.global.u32 	%r574, [%rd6+52];
	xor.b32  	%r927, %r927, %r574;
	ld.global.u32 	%r575, [%rd6+56];
	xor.b32  	%r926, %r926, %r575;
$L__BB4_11:
	and.b32  	%r577, %r553, 8;
	setp.eq.s32 	%p7, %r577, 0;
	@%p7 bra 	$L__BB4_13;
	ld.global.u32 	%r578, [%rd6+60];
	xor.b32  	%r930, %r930, %r578;
	ld.global.u32 	%r579, [%rd6+64];
	xor.b32  	%r929, %r929, %r579;
	ld.global.u32 	%r580, [%rd6+68];
	xor.b32  	%r928, %r928, %r580;
	ld.global.u32 	%r581, [%rd6+72];
	xor.b32  	%r927, %r927, %r581;
	ld.global.u32 	%r582, [%rd6+76];
	xor.b32  	%r926, %r926, %r582;
$L__BB4_13:
	and.b32  	%r584, %r553, 16;
	setp.eq.s32 	%p8, %r584, 0;
	@%p8 bra 	$L__BB4_15;
	ld.global.u32 	%r585, [%rd6+80];
	xor.b32  	%r930, %r930, %r585;
	ld.global.u32 	%r586, [%rd6+84];
	xor.b32  	%r929, %r929, %r586;
	ld.global.u32 	%r587, [%rd6+88];
	xor.b32  	%r928, %r928, %r587;
	ld.global.u32 	%r588, [%rd6+92];
	xor.b32  	%r927, %r927, %r588;
	ld.global.u32 	%r589, [%rd6+96];
	xor.b32  	%r926, %r926, %r589;
$L__BB4_15:
	and.b32  	%r591, %r553, 32;
	setp.eq.s32 	%p9, %r591, 0;
	@%p9 bra 	$L__BB4_17;
	ld.global.u32 	%r592, [%rd6+100];
	xor.b32  	%r930, %r930, %r592;
	ld.global.u32 	%r593, [%rd6+104];
	xor.b32  	%r929, %r929, %r593;
	ld.global.u32 	%r594, [%rd6+108];
	xor.b32  	%r928, %r928, %r594;
	ld.global.u32 	%r595, [%rd6+112];
	xor.b32  	%r927, %r927, %r595;
	ld.global.u32 	%r596, [%rd6+116];
	xor.b32  	%r926, %r926, %r596;
$L__BB4_17:
	and.b32  	%r598, %r553, 64;
	setp.eq.s32 	%p10, %r598, 0;
	@%p10 bra 	$L__BB4_19;
	ld.global.u32 	%r599, [%rd6+120];
	xor.b32  	%r930, %r930, %r599;
	ld.global.u32 	%r600, [%rd6+124];
	xor.b32  	%r929, %r929, %r600;
	ld.global.u32 	%r601, [%rd6+128];
	xor.b32  	%r928, %r928, %r601;
	ld.global.u32 	%r602, [%rd6+132];
	xor.b32  	%r927, %r927, %r602;
	ld.global.u32 	%r603, [%rd6+136];
	xor.b32  	%r926, %r926, %r603;
$L__BB4_19:
	and.b32  	%r605, %r553, 128;
	setp.eq.s32 	%p11, %r605, 0;
	@%p11 bra 	$L__BB4_21;
	ld.global.u32 	%r606, [%rd6+140];
	xor.b32  	%r930, %r930, %r606;
	ld.global.u32 	%r607, [%rd6+144];
	xor.b32  	%r929, %r929, %r607;
	ld.global.u32 	%r608, [%rd6+148];
	xor.b32  	%r928, %r928, %r608;
	ld.global.u32 	%r609, [%rd6+152];
	xor.b32  	%r927, %r927, %r609;
	ld.global.u32 	%r610, [%rd6+156];
	xor.b32  	%r926, %r926, %r610;
$L__BB4_21:
	and.b32  	%r612, %r553, 256;
	setp.eq.s32 	%p12, %r612, 0;
	@%p12 bra 	$L__BB4_23;
	ld.global.u32 	%r613, [%rd6+160];
	xor.b32  	%r930, %r930, %r613;
	ld.global.u32 	%r614, [%rd6+164];
	xor.b32  	%r929, %r929, %r614;
	ld.global.u32 	%r615, [%rd6+168];
	xor.b32  	%r928, %r928, %r615;
	ld.global.u32 	%r616, [%rd6+172];
	xor.b32  	%r927, %r927, %r616;
	ld.global.u32 	%r617, [%rd6+176];
	xor.b32  	%r926, %r926, %r617;
$L__BB4_23:
	and.b32  	%r619, %r553, 512;
	setp.eq.s32 	%p13, %r619, 0;
	@%p13 bra 	$L__BB4_25;
	ld.global.u32 	%r620, [%rd6+180];
	xor.b32  	%r930, %r930, %r620;
	ld.global.u32 	%r621, [%rd6+184];
	xor.b32  	%r929, %r929, %r621;
	ld.global.u32 	%r622, [%rd6+188];
	xor.b32  	%r928, %r928, %r622;
	ld.global.u32 	%r623, [%rd6+192];
	xor.b32  	%r927, %r927, %r623;
	ld.global.u32 	%r624, [%rd6+196];
	xor.b32  	%r926, %r926, %r624;
$L__BB4_25:
	and.b32  	%r626, %r553, 1024;
	setp.eq.s32 	%p14, %r626, 0;
	@%p14 bra 	$L__BB4_27;
	ld.global.u32 	%r627, [%rd6+200];
	xor.b32  	%r930, %r930, %r627;
	ld.global.u32 	%r628, [%rd6+204];
	xor.b32  	%r929, %r929, %r628;
	ld.global.u32 	%r629, [%rd6+208];
	xor.b32  	%r928, %r928, %r629;
	ld.global.u32 	%r630, [%rd6+212];
	xor.b32  	%r927, %r927, %r630;
	ld.global.u32 	%r631, [%rd6+216];
	xor.b32  	%r926, %r926, %r631;
$L__BB4_27:
	and.b32  	%r633, %r553, 2048;
	setp.eq.s32 	%p15, %r633, 0;
	@%p15 bra 	$L__BB4_29;
	ld.global.u32 	%r634, [%rd6+220];
	xor.b32  	%r930, %r930, %r634;
	ld.global.u32 	%r635, [%rd6+224];
	xor.b32  	%r929, %r929, %r635;
	ld.global.u32 	%r636, [%rd6+228];
	xor.b32  	%r928, %r928, %r636;
	ld.global.u32 	%r637, [%rd6+232];
	xor.b32  	%r927, %r927, %r637;
	ld.global.u32 	%r638, [%rd6+236];
	xor.b32  	%r926, %r926, %r638;
$L__BB4_29:
	and.b32  	%r640, %r553, 4096;
	setp.eq.s32 	%p16, %r640, 0;
	@%p16 bra 	$L__BB4_31;
	ld.global.u32 	%r641, [%rd6+240];
	xor.b32  	%r930, %r930, %r641;
	ld.global.u32 	%r642, [%rd6+244];
	xor.b32  	%r929, %r929, %r642;
	ld.global.u32 	%r643, [%rd6+248];
	xor.b32  	%r928, %r928, %r643;
	ld.global.u32 	%r644, [%rd6+252];
	xor.b32  	%r927, %r927, %r644;
	ld.global.u32 	%r645, [%rd6+256];
	xor.b32  	%r926, %r926, %r645;
$L__BB4_31:
	and.b32  	%r647, %r553, 8192;
	setp.eq.s32 	%p17, %r647, 0;
	@%p17 bra 	$L__BB4_33;
	ld.global.u32 	%r648, [%rd6+260];
	xor.b32  	%r930, %r930, %r648;
	ld.global.u32 	%r649, [%rd6+264];
	xor.b32  	%r929, %r929, %r649;
	ld.global.u32 	%r650, [%rd6+268];
	xor.b32  	%r928, %r928, %r650;
	ld.global.u32 	%r651, [%rd6+272];
	xor.b32  	%r927, %r927, %r651;
	ld.global.u32 	%r652, [%rd6+276];
	xor.b32  	%r926, %r926, %r652;
$L__BB4_33:
	and.b32  	%r654, %r553, 16384;
	setp.eq.s32 	%p18, %r654, 0;
	@%p18 bra 	$L__BB4_35;
	ld.global.u32 	%r655, [%rd6+280];
	xor.b32  	%r930, %r930, %r655;
	ld.global.u32 	%r656, [%rd6+284];
	xor.b32  	%r929, %r929, %r656;
	ld.global.u32 	%r657, [%rd6+288];
	xor.b32  	%r928, %r928, %r657;
	ld.global.u32 	%r658, [%rd6+292];
	xor.b32  	%r927, %r927, %r658;
	ld.global.u32 	%r659, [%rd6+296];
	xor.b32  	%r926, %r926, %r659;
$L__BB4_35:
	and.b32  	%r661, %r553, 32768;
	setp.eq.s32 	%p19, %r661, 0;
	@%p19 bra 	$L__BB4_37;
	ld.global.u32 	%r662, [%rd6+300];
	xor.b32  	%r930, %r930, %r662;
	ld.global.u32 	%r663, [%rd6+304];
	xor.b32  	%r929, %r929, %r663;
	ld.global.u32 	%r664, [%rd6+308];
	xor.b32  	%r928, %r928, %r664;
	ld.global.u32 	%r665, [%rd6+312];
	xor.b32  	%r927, %r927, %r665;
	ld.global.u32 	%r666, [%rd6+316];
	xor.b32  	%r926, %r926, %r666;
$L__BB4_37:
	add.s32 	%r925, %r925, 16;
	setp.ne.s32 	%p20, %r925, 32;
	@%p20 bra 	$L__BB4_5;
	mad.lo.s32 	%r667, %r919, -31, %r14;
	add.s32 	%r919, %r667, 1;
	setp.ne.s32 	%p21, %r919, 5;
	@%p21 bra 	$L__BB4_4;
	st.local.u32 	[%rd1+4], %r930;
	st.local.v2.u32 	[%rd1+8], {%r929, %r928};
	st.local.v2.u32 	[%rd1+16], {%r927, %r926};
	setp.eq.s64 	%p22, %rd4, 1;
	@%p22 bra 	$L__BB4_114;
	mov.b32 	%r926, 0;
	mov.u32 	%r1019, %r926;
	mov.u32 	%r1020, %r926;
	mov.u32 	%r1021, %r926;
	mov.u32 	%r930, %r926;
	mov.u32 	%r1011, %r926;
$L__BB4_41:
	mul.wide.u32 	%rd17, %r1011, 4;
	add.s64 	%rd18, %rd1, %rd17;
	ld.local.u32 	%r189, [%rd18+4];
	shl.b32 	%r190, %r1011, 5;
	mov.b32 	%r1017, 0;
$L__BB4_42:
	.pragma "nounroll";
	shr.u32 	%r670, %r189, %r1017;
	and.b32  	%r671, %r670, 1;
	setp.eq.b32 	%p23, %r671, 1;
	not.pred 	%p24, %p23;
	add.s32 	%r672, %r190, %r1017;
	mul.lo.s32 	%r673, %r672, 5;
	mul.wide.u32 	%rd19, %r673, 4;
	add.s64 	%rd7, %rd5, %rd19;
	@%p24 bra 	$L__BB4_44;
	ld.global.u32 	%r674, [%rd7];
	xor.b32  	%r930, %r930, %r674;
	ld.global.u32 	%r675, [%rd7+4];
	xor.b32  	%r1021, %r1021, %r675;
	ld.global.u32 	%r676, [%rd7+8];
	xor.b32  	%r1020, %r1020, %r676;
	ld.global.u32 	%r677, [%rd7+12];
	xor.b32  	%r1019, %r1019, %r677;
	ld.global.u32 	%r678, [%rd7+16];
	xor.b32  	%r926, %r926, %r678;
$L__BB4_44:
	and.b32  	%r680, %r670, 2;
	setp.eq.s32 	%p25, %r680, 0;
	@%p25 bra 	$L__BB4_46;
	ld.global.u32 	%r681, [%rd7+20];
	xor.b32  	%r930, %r930, %r681;
	ld.global.u32 	%r682, [%rd7+24];
	xor.b32  	%r1021, %r1021, %r682;
	ld.global.u32 	%r683, [%rd7+28];
	xor.b32  	%r1020, %r1020, %r683;
	ld.global.u32 	%r684, [%rd7+32];
	xor.b32  	%r1019, %r1019, %r684;
	ld.global.u32 	%r685, [%rd7+36];
	xor.b32  	%r926, %r926, %r685;
$L__BB4_46:
	and.b32  	%r687, %r670, 4;
	setp.eq.s32 	%p26, %r687, 0;
	@%p26 bra 	$L__BB4_48;
	ld.global.u32 	%r688, [%rd7+40];
	xor.b32  	%r930, %r930, %r688;
	ld.global.u32 	%r689, [%rd7+44];
	xor.b32  	%r1021, %r1021, %r689;
	ld.global.u32 	%r690, [%rd7+48];
	xor.b32  	%r1020, %r1020, %r690;
	ld.global.u32 	%r691, [%rd7+52];
	xor.b32  	%r1019, %r1019, %r691;
	ld.global.u32 	%r692, [%rd7+56];
	xor.b32  	%r926, %r926, %r692;
$L__BB4_48:
	and.b32  	%r694, %r670, 8;
	setp.eq.s32 	%p27, %r694, 0;
	@%p27 bra 	$L__BB4_50;
	ld.global.u32 	%r695, [%rd7+60];
	xor.b32  	%r930, %r930, %r695;
	ld.global.u32 	%r696, [%rd7+64];
	xor.b32  	%r1021, %r1021, %r696;
	ld.global.u32 	%r697, [%rd7+68];
	xor.b32  	%r1020, %r1020, %r697;
	ld.global.u32 	%r698, [%rd7+72];
	xor.b32  	%r1019, %r1019, %r698;
	ld.global.u32 	%r699, [%rd7+76];
	xor.b32  	%r926, %r926, %r699;
$L__BB4_50:
	and.b32  	%r701, %r670, 16;
	setp.eq.s32 	%p28, %r701, 0;
	@%p28 bra 	$L__BB4_52;
	ld.global.u32 	%r702, [%rd7+80];
	xor.b32  	%r930, %r930, %r702;
	ld.global.u32 	%r703, [%rd7+84];
	xor.b32  	%r1021, %r1021, %r703;
	ld.global.u32 	%r704, [%rd7+88];
	xor.b32  	%r1020, %r1020, %r704;
	ld.global.u32 	%r705, [%rd7+92];
	xor.b32  	%r1019, %r1019, %r705;
	ld.global.u32 	%r706, [%rd7+96];
	xor.b32  	%r926, %r926, %r706;
$L__BB4_52:
	and.b32  	%r708, %r670, 32;
	setp.eq.s32 	%p29, %r708, 0;
	@%p29 bra 	$L__BB4_54;
	ld.global.u32 	%r709, [%rd7+100];
	xor.b32  	%r930, %r930, %r709;
	ld.global.u32 	%r710, [%rd7+104];
	xor.b32  	%r1021, %r1021, %r710;
	ld.global.u32 	%r711, [%rd7+108];
	xor.b32  	%r1020, %r1020, %r711;
	ld.global.u32 	%r712, [%rd7+112];
	xor.b32  	%r1019, %r1019, %r712;
	ld.global.u32 	%r713, [%rd7+116];
	xor.b32  	%r926, %r926, %r713;
$L__BB4_54:
	and.b32  	%r715, %r670, 64;
	setp.eq.s32 	%p30, %r715, 0;
	@%p30 bra 	$L__BB4_56;
	ld.global.u32 	%r716, [%rd7+120];
	xor.b32  	%r930, %r930, %r716;
	ld.global.u32 	%r717, [%rd7+124];
	xor.b32  	%r1021, %r1021, %r717;
	ld.global.u32 	%r718, [%rd7+128];
	xor.b32  	%r1020, %r1020, %r718;
	ld.global.u32 	%r719, [%rd7+132];
	xor.b32  	%r1019, %r1019, %r719;
	ld.global.u32 	%r720, [%rd7+136];
	xor.b32  	%r926, %r926, %r720;
$L__BB4_56:
	and.b32  	%r722, %r670, 128;
	setp.eq.s32 	%p31, %r722, 0;
	@%p31 bra 	$L__BB4_58;
	ld.global.u32 	%r723, [%rd7+140];
	xor.b32  	%r930, %r930, %r723;
	ld.global.u32 	%r724, [%rd7+144];
	xor.b32  	%r1021, %r1021, %r724;
	ld.global.u32 	%r725, [%rd7+148];
	xor.b32  	%r1020, %r1020, %r725;
	ld.global.u32 	%r726, [%rd7+152];
	xor.b32  	%r1019, %r1019, %r726;
	ld.global.u32 	%r727, [%rd7+156];
	xor.b32  	%r926, %r926, %r727;
$L__BB4_58:
	and.b32  	%r729, %r670, 256;
	setp.eq.s32 	%p32, %r729, 0;
	@%p32 bra 	$L__BB4_60;
	ld.global.u32 	%r730, [%rd7+160];
	xor.b32  	%r930, %r930, %r730;
	ld.global.u32 	%r731, [%rd7+164];
	xor.b32  	%r1021, %r1021, %r731;
	ld.global.u32 	%r732, [%rd7+168];
	xor.b32  	%r1020, %r1020, %r732;
	ld.global.u32 	%r733, [%rd7+172];
	xor.b32  	%r1019, %r1019, %r733;
	ld.global.u32 	%r734, [%rd7+176];
	xor.b32  	%r926, %r926, %r734;
$L__BB4_60:
	and.b32  	%r736, %r670, 512;
	setp.eq.s32 	%p33, %r736, 0;
	@%p33 bra 	$L__BB4_62;
	ld.global.u32 	%r737, [%rd7+180];
	xor.b32  	%r930, %r930, %r737;
	ld.global.u32 	%r738, [%rd7+184];
	xor.b32  	%r1021, %r1021, %r738;
	ld.global.u32 	%r739, [%rd7+188];
	xor.b32  	%r1020, %r1020, %r739;
	ld.global.u32 	%r740, [%rd7+192];
	xor.b32  	%r1019, %r1019, %r740;
	ld.global.u32 	%r741, [%rd7+196];
	xor.b32  	%r926, %r926, %r741;
$L__BB4_62:
	and.b32  	%r743, %r670, 1024;
	setp.eq.s32 	%p34, %r743, 0;
	@%p34 bra 	$L__BB4_64;
	ld.global.u32 	%r744, [%rd7+200];
	xor.b32  	%r930, %r930, %r744;
	ld.global.u32 	%r745, [%rd7+204];
	xor.b32  	%r1021, %r1021, %r745;
	ld.global.u32 	%r746, [%rd7+208];
	xor.b32  	%r1020, %r1020, %r746;
	ld.global.u32 	%r747, [%rd7+212];
	xor.b32  	%r1019, %r1019, %r747;
	ld.global.u32 	%r748, [%rd7+216];
	xor.b32  	%r926, %r926, %r748;
$L__BB4_64:
	and.b32  	%r750, %r670, 2048;
	setp.eq.s32 	%p35, %r750, 0;
	@%p35 bra 	$L__BB4_66;
	ld.global.u32 	%r751, [%rd7+220];
	xor.b32  	%r930, %r930, %r751;
	ld.global.u32 	%r752, [%rd7+224];
	xor.b32  	%r1021, %r1021, %r752;
	ld.global.u32 	%r753, [%rd7+228];
	xor.b32  	%r1020, %r1020, %r753;
	ld.global.u32 	%r754, [%rd7+232];
	xor.b32  	%r1019, %r1019, %r754;
	ld.global.u32 	%r755, [%rd7+236];
	xor.b32  	%r926, %r926, %r755;
$L__BB4_66:
	and.b32  	%r757, %r670, 4096;
	setp.eq.s32 	%p36, %r757, 0;
	@%p36 bra 	$L__BB4_68;
	ld.global.u32 	%r758, [%rd7+240];
	xor.b32  	%r930, %r930, %r758;
	ld.global.u32 	%r759, [%rd7+244];
	xor.b32  	%r1021, %r1021, %r759;
	ld.global.u32 	%r760, [%rd7+248];
	xor.b32  	%r1020, %r1020, %r760;
	ld.global.u32 	%r761, [%rd7+252];
	xor.b32  	%r1019, %r1019, %r761;
	ld.global.u32 	%r762, [%rd7+256];
	xor.b32  	%r926, %r926, %r762;
$L__BB4_68:
	and.b32  	%r764, %r670, 8192;
	setp.eq.s32 	%p37, %r764, 0;
	@%p37 bra 	$L__BB4_70;
	ld.global.u32 	%r765, [%rd7+260];
	xor.b32  	%r930, %r930, %r765;
	ld.global.u32 	%r766, [%rd7+264];
	xor.b32  	%r1021, %r1021, %r766;
	ld.global.u32 	%r767, [%rd7+268];
	xor.b32  	%r1020, %r1020, %r767;
	ld.global.u32 	%r768, [%rd7+272];
	xor.b32  	%r1019, %r1019, %r768;
	ld.global.u32 	%r769, [%rd7+276];
	xor.b32  	%r926, %r926, %r769;
$L__BB4_70:
	and.b32  	%r771, %r670, 16384;
	setp.eq.s32 	%p38, %r771, 0;
	@%p38 bra 	$L__BB4_72;
	ld.global.u32 	%r772, [%rd7+280];
	xor.b32  	%r930, %r930, %r772;
	ld.global.u32 	%r773, [%rd7+284];
	xor.b32  	%r1021, %r1021, %r773;
	ld.global.u32 	%r774, [%rd7+288];
	xor.b32  	%r1020, %r1020, %r774;
	ld.global.u32 	%r775, [%rd7+292];
	xor.b32  	%r1019, %r1019, %r775;
	ld.global.u32 	%r776, [%rd7+296];
	xor.b32  	%r926, %r926, %r776;
$L__BB4_72:
	and.b32  	%r778, %r670, 32768;
	setp.eq.s32 	%p39, %r778, 0;
	@%p39 bra 	$L__BB4_74;
	ld.global.u32 	%r779, [%rd7+300];
	xor.b32  	%r930, %r930, %r779;
	ld.global.u32 	%r780, [%rd7+304];
	xor.b32  	%r1021, %r1021, %r780;
	ld.global.u32 	%r781, [%rd7+308];
	xor.b32  	%r1020, %r1020, %r781;
	ld.global.u32 	%r782, [%rd7+312];
	xor.b32  	%r1019, %r1019, %r782;
	ld.global.u32 	%r783, [%rd7+316];
	xor.b32  	%r926, %r926, %r783;
$L__BB4_74:
	add.s32 	%r1017, %r1017, 16;
	setp.ne.s32 	%p40, %r1017, 32;
	@%p40 bra 	$L__BB4_42;
	mad.lo.s32 	%r784, %r1011, -31, %r190;
	add.s32 	%r1011, %r784, 1;
	setp.ne.s32 	%p41, %r1011, 5;
	@%p41 bra 	$L__BB4_41;
	st.local.u32 	[%rd1+4], %r930;
	st.local.v2.u32 	[%rd1+8], {%r1021, %r1020};
	st.local.v2.u32 	[%rd1+16], {%r1019, %r926};
	setp.ne.s64 	%p42, %rd4, 3;
	@%p42 bra 	$L__BB4_114;
	mov.b32 	%r926, 0;
	mov.u32 	%r1111, %r926;
	mov.u32 	%r1112, %r926;
	mov.u32 	%r1113, %r926;
	mov.u32 	%r930, %r926;
	mov.u32 	%r1103, %r926;
$L__BB4_78:
	mul.wide.u32 	%rd20, %r1103, 4;
	add.s64 	%rd21, %rd1, %rd20;
	ld.local.u32 	%r365, [%rd21+4];
	shl.b32 	%r366, %r1103, 5;
	mov.b32 	%r1109, 0;
$L__BB4_79:
	.pragma "nounroll";
	shr.u32 	%r787, %r365, %r1109;
	and.b32  	%r788, %r787, 1;
	setp.eq.b32 	%p43, %r788, 1;
	not.pred 	%p44, %p43;
	add.s32 	%r789, %r366, %r1109;
	mul.lo.s32 	%r790, %r789, 5;
	mul.wide.u32 	%rd22, %r790, 4;
	add.s64 	%rd8, %rd5, %rd22;
	@%p44 bra 	$L__BB4_81;
	ld.global.u32 	%r791, [%rd8];
	xor.b32  	%r930, %r930, %r791;
	ld.global.u32 	%r792, [%rd8+4];
	xor.b32  	%r1113, %r1113, %r792;
	ld.global.u32 	%r793, [%rd8+8];
	xor.b32  	%r1112, %r1112, %r793;
	ld.global.u32 	%r794, [%rd8+12];
	xor.b32  	%r1111, %r1111, %r794;
	ld.global.u32 	%r795, [%rd8+16];
	xor.b32  	%r926, %r926, %r795;
$L__BB4_81:
	and.b32  	%r797, %r787, 2;
	setp.eq.s32 	%p45, %r797, 0;
	@%p45 bra 	$L__BB4_83;
	ld.global.u32 	%r798, [%rd8+20];
	xor.b32  	%r930, %r930, %r798;
	ld.global.u32 	%r799, [%rd8+24];
	xor.b32  	%r1113, %r1113, %r799;
	ld.global.u32 	%r800, [%rd8+28];
	xor.b32  	%r1112, %r1112, %r800;
	ld.global.u32 	%r801, [%rd8+32];
	xor.b32  	%r1111, %r1111, %r801;
	ld.global.u32 	%r802, [%rd8+36];
	xor.b32  	%r926, %r926, %r802;
$L__BB4_83:
	and.b32  	%r804, %r787, 4;
	setp.eq.s32 	%p46, %r804, 0;
	@%p46 bra 	$L__BB4_85;
	ld.global.u32 	%r805, [%rd8+40];
	xor.b32  	%r930, %r930, %r805;
	ld.global.u32 	%r806, [%rd8+44];
	xor.b32  	%r1113, %r1113, %r806;
	ld.global.u32 	%r807, [%rd8+48];
	xor.b32  	%r1112, %r1112, %r807;
	ld.global.u32 	%r808, [%rd8+52];
	xor.b32  	%r1111, %r1111, %r808;
	ld.global.u32 	%r809, [%rd8+56];
	xor.b32  	%r926, %r926, %r809;
$L__BB4_85:
	and.b32  	%r811, %r787, 8;
	setp.eq.s32 	%p47, %r811, 0;
	@%p47 bra 	$L__BB4_87;
	ld.global.u32 	%r812, [%rd8+60];
	xor.b32  	%r930, %r930, %r812;
	ld.global.u32 	%r813, [%rd8+64];
	xor.b32  	%r1113, %r1113, %r813;
	ld.global.u32 	%r814, [%rd8+68];
	xor.b32  	%r1112, %r1112, %r814;
	ld.global.u32 	%r815, [%rd8+72];
	xor.b32  	%r1111, %r1111, %r815;
	ld.global.u32 	%r816, [%rd8+76];
	xor.b32  	%r926, %r926, %r816;
$L__BB4_87:
	and.b32  	%r818, %r787, 16;
	setp.eq.s32 	%p48, %r818, 0;
	@%p48 bra 	$L__BB4_89;
	ld.global.u32 	%r819, [%rd8+80];
	xor.b32  	%r930, %r930, %r819;
	ld.global.u32 	%r820, [%rd8+84];
	xor.b32  	%r1113, %r1113, %r820;
	ld.global.u32 	%r821, [%rd8+88];
	xor.b32  	%r1112, %r1112, %r821;
	ld.global.u32 	%r822, [%rd8+92];
	xor.b32  	%r1111, %r1111, %r822;
	ld.global.u32 	%r823, [%rd8+96];
	xor.b32  	%r926, %r926, %r823;
$L__BB4_89:
	and.b32  	%r825, %r787, 32;
	setp.eq.s32 	%p49, %r825, 0;
	@%p49 bra 	$L__BB4_91;
	ld.global.u32 	%r826, [%rd8+100];
	xor.b32  	%r930, %r930, %r826;
	ld.global.u32 	%r827, [%rd8+104];
	xor.b32  	%r1113, %r1113, %r827;
	ld.global.u32 	%r828, [%rd8+108];
	xor.b32  	%r1112, %r1112, %r828;
	ld.global.u32 	%r829, [%rd8+112];
	xor.b32  	%r1111, %r1111, %r829;
	ld.global.u32 	%r830, [%rd8+116];
	xor.b32  	%r926, %r926, %r830;
$L__BB4_91:
	and.b32  	%r832, %r787, 64;
	setp.eq.s32 	%p50, %r832, 0;
	@%p50 bra 	$L__BB4_93;
	ld.global.u32 	%r833, [%rd8+120];
	xor.b32  	%r930, %r930, %r833;
	ld.global.u32 	%r834, [%rd8+124];
	xor.b32  	%r1113, %r1113, %r834;
	ld.global.u32 	%r835, [%rd8+128];
	xor.b32  	%r1112, %r1112, %r835;
	ld.global.u32 	%r836, [%rd8+132];
	xor.b32  	%r1111, %r1111, %r836;
	ld.global.u32 	%r837, [%rd8+136];
	xor.b32  	%r926, %r926, %r837;
$L__BB4_93:
	and.b32  	%r839, %r787, 128;
	setp.eq.s32 	%p51, %r839, 0;
	@%p51 bra 	$L__BB4_95;
	ld.global.u32 	%r840, [%rd8+140];
	xor.b32  	%r930, %r930, %r840;
	ld.global.u32 	%r841, [%rd8+144];
	xor.b32  	%r1113, %r1113, %r841;
	ld.global.u32 	%r842, [%rd8+148];
	xor.b32  	%r1112, %r1112, %r842;
	ld.global.u32 	%r843, [%rd8+152];
	xor.b32  	%r1111, %r1111, %r843;
	ld.global.u32 	%r844, [%rd8+156];
	xor.b32  	%r926, %r926, %r844;
$L__BB4_95:
	and.b32  	%r846, %r787, 256;
	setp.eq.s32 	%p52, %r846, 0;
	@%p52 bra 	$L__BB4_97;
	ld.global.u32 	%r847, [%rd8+160];
	xor.b32  	%r930, %r930, %r847;
	ld.global.u32 	%r848, [%rd8+164];
	xor.b32  	%r1113, %r1113, %r848;
	ld.global.u32 	%r849, [%rd8+168];
	xor.b32  	%r1112, %r1112, %r849;
	ld.global.u32 	%r850, [%rd8+172];
	xor.b32  	%r1111, %r1111, %r850;
	ld.global.u32 	%r851, [%rd8+176];
	xor.b32  	%r926, %r926, %r851;
$L__BB4_97:
	and.b32  	%r853, %r787, 512;
	setp.eq.s32 	%p53, %r853, 0;
	@%p53 bra 	$L__BB4_99;
	ld.global.u32 	%r854, [%rd8+180];
	xor.b32  	%r930, %r930, %r854;
	ld.global.u32 	%r855, [%rd8+184];
	xor.b32  	%r1113, %r1113, %r855;
	ld.global.u32 	%r856, [%rd8+188];
	xor.b32  	%r1112, %r1112, %r856;
	ld.global.u32 	%r857, [%rd8+192];
	xor.b32  	%r1111, %r1111, %r857;
	ld.global.u32 	%r858, [%rd8+196];
	xor.b32  	%r926, %r926, %r858;
$L__BB4_99:
	and.b32  	%r860, %r787, 1024;
	setp.eq.s32 	%p54, %r860, 0;
	@%p54 bra 	$L__BB4_101;
	ld.global.u32 	%r861, [%rd8+200];
	xor.b32  	%r930, %r930, %r861;
	ld.global.u32 	%r862, [%rd8+204];
	xor.b32  	%r1113, %r1113, %r862;
	ld.global.u32 	%r863, [%rd8+208];
	xor.b32  	%r1112, %r1112, %r863;
	ld.global.u32 	%r864, [%rd8+212];
	xor.b32  	%r1111, %r1111, %r864;
	ld.global.u32 	%r865, [%rd8+216];
	xor.b32  	%r926, %r926, %r865;
$L__BB4_101:
	and.b32  	%r867, %r787, 2048;
	setp.eq.s32 	%p55, %r867, 0;
	@%p55 bra 	$L__BB4_103;
	ld.global.u32 	%r868, [%rd8+220];
	xor.b32  	%r930, %r930, %r868;
	ld.global.u32 	%r869, [%rd8+224];
	xor.b32  	%r1113, %r1113, %r869;
	ld.global.u32 	%r870, [%rd8+228];
	xor.b32  	%r1112, %r1112, %r870;
	ld.global.u32 	%r871, [%rd8+232];
	xor.b32  	%r1111, %r1111, %r871;
	ld.global.u32 	%r872, [%rd8+236];
	xor.b32  	%r926, %r926, %r872;
$L__BB4_103:
	and.b32  	%r874, %r787, 4096;
	setp.eq.s32 	%p56, %r874, 0;
	@%p56 bra 	$L__BB4_105;
	ld.global.u32 	%r875, [%rd8+240];
	xor.b32  	%r930, %r930, %r875;
	ld.global.u32 	%r876, [%rd8+244];
	xor.b32  	%r1113, %r1113, %r876;
	ld.global.u32 	%r877, [%rd8+248];
	xor.b32  	%r1112, %r1112, %r877;
	ld.global.u32 	%r878, [%rd8+252];
	xor.b32  	%r1111, %r1111, %r878;
	ld.global.u32 	%r879, [%rd8+256];
	xor.b32  	%r926, %r926, %r879;
$L__BB4_105:
	and.b32  	%r881, %r787, 8192;
	setp.eq.s32 	%p57, %r881, 0;
	@%p57 bra 	$L__BB4_107;
	ld.global.u32 	%r882, [%rd8+260];
	xor.b32  	%r930, %r930, %r882;
	ld.global.u32 	%r883, [%rd8+264];
	xor.b32  	%r1113, %r1113, %r883;
	ld.global.u32 	%r884, [%rd8+268];
	xor.b32  	%r1112, %r1112, %r884;
	ld.global.u32 	%r885, [%rd8+272];
	xor.b32  	%r1111, %r1111, %r885;
	ld.global.u32 	%r886, [%rd8+276];
	xor.b32  	%r926, %r926, %r886;
$L__BB4_107:
	and.b32  	%r888, %r787, 16384;
	setp.eq.s32 	%p58, %r888, 0;
	@%p58 bra 	$L__BB4_109;
	ld.global.u32 	%r889, [%rd8+280];
	xor.b32  	%r930, %r930, %r889;
	ld.global.u32 	%r890, [%rd8+284];
	xor.b32  	%r1113, %r1113, %r890;
	ld.global.u32 	%r891, [%rd8+288];
	xor.b32  	%r1112, %r1112, %r891;
	ld.global.u32 	%r892, [%rd8+292];
	xor.b32  	%r1111, %r1111, %r892;
	ld.global.u32 	%r893, [%rd8+296];
	xor.b32  	%r926, %r926, %r893;
$L__BB4_109:
	and.b32  	%r895, %r787, 32768;
	setp.eq.s32 	%p59, %r895, 0;
	@%p59 bra 	$L__BB4_111;
	ld.global.u32 	%r896, [%rd8+300];
	xor.b32  	%r930, %r930, %r896;
	ld.global.u32 	%r897, [%rd8+304];
	xor.b32  	%r1113, %r1113, %r897;
	ld.global.u32 	%r898, [%rd8+308];
	xor.b32  	%r1112, %r1112, %r898;
	ld.global.u32 	%r899, [%rd8+312];
	xor.b32  	%r1111, %r1111, %r899;
	ld.global.u32 	%r900, [%rd8+316];
	xor.b32  	%r926, %r926, %r900;
$L__BB4_111:
	add.s32 	%r1109, %r1109, 16;
	setp.ne.s32 	%p60, %r1109, 32;
	@%p60 bra 	$L__BB4_79;
	mad.lo.s32 	%r901, %r1103, -31, %r366;
	add.s32 	%r1103, %r901, 1;
	setp.ne.s32 	%p61, %r1103, 5;
	@%p61 bra 	$L__BB4_78;
	st.local.u32 	[%rd1+4], %r930;
	st.local.v2.u32 	[%rd1+8], {%r1113, %r1112};
	st.local.v2.u32 	[%rd1+16], {%r1111, %r926};
$L__BB4_114:
	shr.u64 	%rd26, %rd3, 2;
	add.s32 	%r913, %r913, 1;
	setp.gt.u64 	%p62, %rd3, 3;
	@%p62 bra 	$L__BB4_2;
$L__BB4_115:
	cvta.to.global.u64 	%rd23, %rd10;
	shr.u32 	%r902, %r930, 2;
	xor.b32  	%r903, %r902, %r930;
	shl.b32 	%r904, %r926, 4;
	shl.b32 	%r905, %r903, 1;
	xor.b32  	%r906, %r905, %r904;
	xor.b32  	%r907, %r906, %r903;
	xor.b32  	%r908, %r907, %r926;
	add.s32 	%r909, %r1, %r908;
	add.s32 	%r910, %r909, -637770787;
	cvt.rn.f32.u32 	%f1, %r910;
	fma.rn.f32 	%f2, %f1, 0f2F800000, 0f2F000000;
	shl.b64 	%rd24, %rd2, 2;
	add.s64 	%rd25, %rd23, %rd24;
	st.global.f32 	[%rd25], %f2;
	ret;

}


// ===== COMPILED SASS (sm_100) =====

	.target	sm_100

	.elftype	@"ET_EXEC"


//--------------------- .note.nv.tkinfo           --------------------------
	.section	.note.nv.tkinfo,"",@"SHT_NOTE"
	.sectionflags	@"SHF_NOTE_NV_TKINFO"
	.tkinfo
        /*0018*/ 	.word	0x00000002
        /*0030*/ 	.string	""
        /*0030*/ 	.string	"ptxas"
        /*0030*/ 	.string	"Cuda compilation tools, release 13.0, V13.0.88"
        /*0030*/ 	.string	"Build cuda_13.0.r13.0/compiler.36424714_0"
        /*0030*/ 	.string	"-arch sm_100 -m 64 "



//--------------------- .note.nv.cuinfo           --------------------------
	.section	.note.nv.cuinfo,"",@"SHT_NOTE"
	.sectionflags	@"SHF_NOTE_NV_CUINFO"
        /*0018*/ 	.short	0x0002
        /*001a*/ 	.short	0x0064
        /*001c*/ 	.short	0x0082
	.zero		2


//--------------------- .nv.info                  --------------------------
	.section	.nv.info,"",@"SHT_CUDA_INFO"
	.align	4


	//----- nvinfo : EIATTR_REGCOUNT
	.align		4
        /*0000*/ 	.byte	0x04, 0x2f
        /*0002*/ 	.short	(.L_10 - .L_9)
	.align		4
.L_9:
        /*0004*/ 	.word	index@(_Z10calculateZP6float2ii)
        /*0008*/ 	.word	0x0000000a


	//----- nvinfo : EIATTR_FRAME_SIZE
	.align		4
.L_10:
        /*000c*/ 	.byte	0x04, 0x11
        /*000e*/ 	.short	(.L_12 - .L_11)
	.align		4
.L_11:
        /*0010*/ 	.word	index@(_Z10calculateZP6float2ii)
        /*0014*/ 	.word	0x00000000


	//----- nvinfo : EIATTR_REGCOUNT
	.align		4
.L_12:
        /*0018*/ 	.byte	0x04, 0x2f
        /*001a*/ 	.short	(.L_14 - .L_13)
	.align		4
.L_13:
        /*001c*/ 	.word	index@(_Z18Quadrado_conjugadoPdP6float2i)
        /*0020*/ 	.word	0x00000014


	//----- nvinfo : EIATTR_FRAME_SIZE
	.align		4
.L_14:
        /*0024*/ 	.byte	0x04, 0x11
        /*0026*/ 	.short	(.L_16 - .L_15)
	.align		4
.L_15:
        /*0028*/ 	.word	index@($__internal_2_$__cuda_sm3x_div_rn_noftz_f32_slowpath)
        /*002c*/ 	.word	0x00000000


	//----- nvinfo : EIATTR_FRAME_SIZE
	.align		4
.L_16:
        /*0030*/ 	.byte	0x04, 0x11
        /*0032*/ 	.short	(.L_18 - .L_17)
	.align		4
.L_17:
        /*0034*/ 	.word	index@($__internal_1_$__cuda_sm20_sqrt_rn_f32_slowpath)
        /*0038*/ 	.word	0x00000000


	//----- nvinfo : EIATTR_FRAME_SIZE
	.align		4
.L_18:
        /*003c*/ 	.byte	0x04, 0x11
        /*003e*/ 	.short	(.L_20 - .L_19)
	.align		4
.L_19:
        /*0040*/ 	.word	index@(_Z18Quadrado_conjugadoPdP6float2i)
        /*0044*/ 	.word	0x00000000


	//----- nvinfo : EIATTR_REGCOUNT
	.align		4
.L_20:
        /*0048*/ 	.byte	0x04, 0x2f
        /*004a*/ 	.short	(.L_22 - .L_21)
	.align		4
.L_21:
        /*004c*/ 	.word	index@(_Z10normalizeZPddi)
        /*0050*/ 	.word	0x0000001b


	//----- nvinfo : EIATTR_FRAME_SIZE
	.align		4
.L_22:
        /*0054*/ 	.byte	0x04, 0x11
        /*0056*/ 	.short	(.L_24 - .L_23)
	.align		4
.L_23:
        /*0058*/ 	.word	index@($__internal_0_$__cuda_sm20_div_rn_f64_full)
        /*005c*/ 	.word	0x00000000


	//----- nvinfo : EIATTR_FRAME_SIZE
	.align		4
.L_24:
        /*0060*/ 	.byte	0x04, 0x11
        /*0062*/ 	.short	(.L_26 - .L_25)
	.align		4
.L_25:
        /*0064*/ 	.word	index@(_Z10normalizeZPddi)
        /*0068*/ 	.word	0x00000000


	//----- nvinfo : EIATTR_REGCOUNT
	.align		4
.L_26:
        /*006c*/ 	.byte	0x04, 0x2f
        /*006e*/ 	.short	(.L_28 - .L_27)
	.align		4
.L_27:
        /*0070*/ 	.word	index@(_Z9sumVectorPfiS_)
        /*0074*/ 	.word	0x0000000b


	//----- nvinfo : EIATTR_FRAME_SIZE
	.align		4
.L_28:
        /*0078*/ 	.byte	0x04, 0x11
        /*007a*/ 	.short	(.L_30 - .L_29)
	.align		4
.L_29:
        /*007c*/ 	.word	index@(_Z9sumVectorPfiS_)
        /*0080*/ 	.word	0x00000000


	//----- nvinfo : EIATTR_REGCOUNT
	.align		4
.L_30:
        /*0084*/ 	.byte	0x04, 0x2f
        /*0086*/ 	.short	(.L_32 - .L_31)
	.align		4
.L_31:
        /*0088*/ 	.word	index@(_Z14generateRandomPfj)
        /*008c*/ 	.word	0x0000001f


	//----- nvinfo : EIATTR_FRAME_SIZE
	.align		4
.L_32:
        /*0090*/ 	.byte	0x04, 0x11
        /*0092*/ 	.short	(.L_34 - .L_33)
	.align		4
.L_33:
        /*0094*/ 	.word	index@(_Z14generateRandomPfj)
        /*0098*/ 	.word	0x00000030


	//----- nvinfo : EIATTR_MIN_STACK_SIZE
	.align		4
.L_34:
        /*009c*/ 	.byte	0x04, 0x12
        /*009e*/ 	.short	(.L_36 - .L_35)
	.align		4
.L_35:
        /*00a0*/ 	.word	index@(_Z14generateRandomPfj)
        /*00a4*/ 	.word	0x00000030


	//----- nvinfo : EIATTR_MIN_STACK_SIZE
	.align		4
.L_36:
        /*00a8*/ 	.byte	0x04, 0x12
        /*00aa*/ 	.short	(.L_38 - .L_37)
	.align		4
.L_37:
        /*00ac*/ 	.word	index@(_Z9sumVectorPfiS_)
        /*00b0*/ 	.word	0x00000000


	//----- nvinfo : EIATTR_MIN_STACK_SIZE
	.align		4
.L_38:
        /*00b4*/ 	.byte	0x04, 0x12
        /*00b6*/ 	.short	(.L_40 - .L_39)
	.align		4
.L_39:
        /*00b8*/ 	.word	index@(_Z10normalizeZPddi)
        /*00bc*/ 	.word	0x00000000


	//----- nvinfo : EIATTR_MIN_STACK_SIZE
	.align		4
.L_40:
        /*00c0*/ 	.byte	0x04, 0x12
        /*00c2*/ 	.short	(.L_42 - .L_41)
	.align		4
.L_41:
        /*00c4*/ 	.word	index@(_Z18Quadrado_conjugadoPdP6float2i)
        /*00c8*/ 	.word	0x00000000


	//----- nvinfo : EIATTR_MIN_STACK_SIZE
	.align		4
.L_42:
        /*00cc*/ 	.byte	0x04, 0x12
        /*00ce*/ 	.short	(.L_44 - .L_43)
	.align		4
.L_43:
        /*00d0*/ 	.word	index@(_Z10calculateZP6float2ii)
        /*00d4*/ 	.word	0x00000000
.L_44:


//--------------------- .nv.compat                --------------------------
	.section	.nv.compat,"",@"SHT_CUDA_COMPAT_INFO"
	.align	4
        /*0000*/ 	.byte	0x02, 0x09, 0x00, 0x00, 0x02, 0x02, 0x01, 0x00, 0x02, 0x05, 0x05, 0x00, 0x03, 0x07, 0x01, 0x01
        /*0010*/ 	.byte	0x02, 0x03, 0x00, 0x00, 0x02, 0x06, 0x01, 0x00, 0x04, 0x0b, 0x08, 0x00, 0x01, 0x00, 0x00, 0x00
        /*0020*/ 	.byte	0x00, 0x00, 0x00, 0x00


//--------------------- .nv.info._Z14generateRandomPfj --------------------------
	.section	.nv.info._Z14generateRandomPfj,"",@"SHT_CUDA_INFO"
	.sectionflags	@""
	.align	4


	//----- nvinfo : EIATTR_CUDA_API_VERSION
	.align		4
        /*0000*/ 	.byte	0x04, 0x37
        /*0002*/ 	.short	(.L_46 - .L_45)
.L_45:
        /*0004*/ 	.word	0x00000082


	//----- nvinfo : EIATTR_KPARAM_INFO
	.align		4
.L_46:
        /*0008*/ 	.byte	0x04, 0x17
        /*000a*/ 	.short	(.L_48 - .L_47)
.L_47:
        /*000c*/ 	.word	0x00000000
        /*0010*/ 	.short	0x0001
        /*0012*/ 	.short	0x0008
        /*0014*/ 	.byte	0x00, 0xf0, 0x11, 0x00


	//----- nvinfo : EIATTR_KPARAM_INFO
	.align		4
.L_48:
        /*0018*/ 	.byte	0x04, 0x17
        /*001a*/ 	.short	(.L_50 - .L_49)
.L_49:
        /*001c*/ 	.word	0x00000000
        /*0020*/ 	.short	0x0000
        /*0022*/ 	.short	0x0000
        /*0024*/ 	.byte	0x00, 0xf5, 0x21, 0x00


	//----- nvinfo : EIATTR_SPARSE_MMA_MASK
	.align		4
.L_50:
        /*0028*/ 	.byte	0x03, 0x50
        /*002a*/ 	.short	0x0000


	//----- nvinfo : EIATTR_MAXREG_COUNT
	.align		4
        /*002c*/ 	.byte	0x03, 0x1b
        /*002e*/ 	.short	0x00ff


	//----- nvinfo : EIATTR_MERCURY_ISA_VERSION
	.align		4
        /*0030*/ 	.byte	0x03, 0x5f
        /*0032*/ 	.short	0x0101


	//----- nvinfo : EIATTR_VRC_CTA_INIT_COUNT
	.align		4
        /*0034*/ 	.byte	0x02, 0x4a
	.zero		1
	.zero		1


	//----- nvinfo : EIATTR_EXIT_INSTR_OFFSETS
	.align		4
        /*0038*/ 	.byte	0x04, 0x1c
        /*003a*/ 	.short	(.L_52 - .L_51)


	//   ....[0]....
.L_51:
        /*003c*/ 	.word	0x00002760


	//----- nvinfo : EIATTR_CRS_STACK_SIZE
	.align		4
.L_52:
        /*0040*/ 	.byte	0x04, 0x1e
        /*0042*/ 	.short	(.L_54 - .L_53)
.L_53:
        /*0044*/ 	.word	0x00000000


	//----- nvinfo : EIATTR_CBANK_PARAM_SIZE
	.align		4
.L_54:
        /*0048*/ 	.byte	0x03, 0x19
        /*004a*/ 	.short	0x000c


	//----- nvinfo : EIATTR_PARAM_CBANK
	.align		4
        /*004c*/ 	.byte	0x04, 0x0a
        /*004e*/ 	.short	(.L_56 - .L_55)
	.align		4
.L_55:
        /*0050*/ 	.word	index@(.nv.constant0._Z14generateRandomPfj)
        /*0054*/ 	.short	0x0380
        /*0056*/ 	.short	0x000c


	//----- nvinfo : EIATTR_SW_WAR
	.align		4
.L_56:
        /*0058*/ 	.byte	0x04, 0x36
        /*005a*/ 	.short	(.L_58 - .L_57)
.L_57:
        /*005c*/ 	.word	0x00000008
.L_58:


//--------------------- .nv.info._Z9sumVectorPfiS_ --------------------------
	.section	.nv.info._Z9sumVectorPfiS_,"",@"SHT_CUDA_INFO"
	.sectionflags	@""
	.align	4


	//----- nvinfo : EIATTR_CUDA_API_VERSION
	.align		4
        /*0000*/ 	.byte	0x04, 0x37
        /*0002*/ 	.short	(.L_60 - .L_59)
.L_59:
        /*0004*/ 	.word	0x00000082


	//----- nvinfo : EIATTR_KPARAM_INFO
	.align		4
.L_60:
        /*0008*/ 	.byte	0x04, 0x17
        /*000a*/ 	.short	(.L_62 - .L_61)
.L_61:
        /*000c*/ 	.word	0x00000000
        /*0010*/ 	.short	0x0002
        /*0012*/ 	.short	0x0010
        /*0014*/ 	.byte	0x00, 0xf5, 0x21, 0x00


	//----- nvinfo : EIATTR_KPARAM_INFO
	.align		4
.L_62:
        /*0018*/ 	.byte	0x04, 0x17
        /*001a*/ 	.short	(.L_64 - .L_63)
.L_63:
        /*001c*/ 	.word	0x00000000
        /*0020*/ 	.short	0x0001
        /*0022*/ 	.short	0x0008
        /*0024*/ 	.byte	0x00, 0xf0, 0x11, 0x00


	//----- nvinfo : EIATTR_KPARAM_INFO
	.align		4
.L_64:
        /*0028*/ 	.byte	0x04, 0x17
        /*002a*/ 	.short	(.L_66 - .L_65)
.L_65:
        /*002c*/ 	.word	0x00000000
        /*0030*/ 	.short	0x0000
        /*0032*/ 	.short	0x0000
        /*0034*/ 	.byte	0x00, 0xf5, 0x21, 0x00


	//----- nvinfo : EIATTR_SPARSE_MMA_MASK
	.align		4
.L_66:
        /*0038*/ 	.byte	0x03, 0x50
        /*003a*/ 	.short	0x0000


	//----- nvinfo : EIATTR_MAXREG_COUNT
	.align		4
        /*003c*/ 	.byte	0x03, 0x1b
        /*003e*/ 	.short	0x00ff


	//----- nvinfo : EIATTR_NUM_BARRIERS
	.align		4
        /*0040*/ 	.byte	0x02, 0x4c
        /*0042*/ 	.byte	0x01
	.zero		1


	//----- nvinfo : EIATTR_MERCURY_ISA_VERSION
	.align		4
        /*0044*/ 	.byte	0x03, 0x5f
        /*0046*/ 	.short	0x0101


	//----- nvinfo : EIATTR_VRC_CTA_INIT_COUNT
	.align		4
        /*0048*/ 	.byte	0x02, 0x4a
	.zero		1
	.zero		1


	//----- nvinfo : EIATTR_EXIT_INSTR_OFFSETS
	.align		4
        /*004c*/ 	.byte	0x04, 0x1c
        /*004e*/ 	.short	(.L_68 - .L_67)


	//   ....[0]....
.L_67:
        /*0050*/ 	.word	0x00000210


	//   ....[1]....
        /*0054*/ 	.word	0x00000290


	//----- nvinfo : EIATTR_CBANK_PARAM_SIZE
	.align		4
.L_68:
        /*0058*/ 	.byte	0x03, 0x19
        /*005a*/ 	.short	0x0018


	//----- nvinfo : EIATTR_PARAM_CBANK
	.align		4
        /*005c*/ 	.byte	0x04, 0x0a
        /*005e*/ 	.short	(.L_70 - .L_69)
	.align		4
.L_69:
        /*0060*/ 	.word	index@(.nv.constant0._Z9sumVectorPfiS_)
        /*0064*/ 	.short	0x0380
        /*0066*/ 	.short	0x0018


	//----- nvinfo : EIATTR_SW_WAR
	.align		4
.L_70:
        /*0068*/ 	.byte	0x04, 0x36
        /*006a*/ 	.short	(.L_72 - .L_71)
.L_71:
        /*006c*/ 	.word	0x00000008
.L_72:


//--------------------- .nv.info._Z10normalizeZPddi --------------------------
	.section	.nv.info._Z10normalizeZPddi,"",@"SHT_CUDA_INFO"
	.sectionflags	@""
	.align	4


	//----- nvinfo : EIATTR_CUDA_API_VERSION
	.align		4
        /*0000*/ 	.byte	0x04, 0x37
        /*0002*/ 	.short	(.L_74 - .L_73)
.L_73:
        /*0004*/ 	.word	0x00000082


	//----- nvinfo : EIATTR_KPARAM_INFO
	.align		4
.L_74:
        /*0008*/ 	.byte	0x04, 0x17
        /*000a*/ 	.short	(.L_76 - .L_75)
.L_75:
        /*000c*/ 	.word	0x00000000
        /*0010*/ 	.short	0x0002
        /*0012*/ 	.short	0x0010
        /*0014*/ 	.byte	0x00, 0xf0, 0x11, 0x00


	//----- nvinfo : EIATTR_KPARAM_INFO
	.align		4
.L_76:
        /*0018*/ 	.byte	0x04, 0x17
        /*001a*/ 	.short	(.L_78 - .L_77)
.L_77:
        /*001c*/ 	.word	0x00000000
        /*0020*/ 	.short	0x0001
        /*0022*/ 	.short	0x0008
        /*0024*/ 	.byte	0x00, 0xf0, 0x21, 0x00


	//----- nvinfo : EIATTR_KPARAM_INFO
	.align		4
.L_78:
        /*0028*/ 	.byte	0x04, 0x17
        /*002a*/ 	.short	(.L_80 - .L_79)
.L_79:
        /*002c*/ 	.word	0x00000000
        /*0030*/ 	.short	0x0000
        /*0032*/ 	.short	0x0000
        /*0034*/ 	.byte	0x00, 0xf5, 0x21, 0x00


	//----- nvinfo : EIATTR_SPARSE_MMA_MASK
	.align		4
.L_80:
        /*0038*/ 	.byte	0x03, 0x50
        /*003a*/ 	.short	0x0000


	//----- nvinfo : EIATTR_MAXREG_COUNT
	.align		4
        /*003c*/ 	.byte	0x03, 0x1b
        /*003e*/ 	.short	0x00ff


	//----- nvinfo : EIATTR_MERCURY_ISA_VERSION
	.align		4
        /*0040*/ 	.byte	0x03, 0x5f
        /*0042*/ 	.short	0x0101


	//----- nvinfo : EIATTR_VRC_CTA_INIT_COUNT
	.align		4
        /*0044*/ 	.byte	0x02, 0x4a
	.zero		1
	.zero		1


	//----- nvinfo : EIATTR_EXIT_INSTR_OFFSETS
	.align		4
        /*0048*/ 	.byte	0x04, 0x1c
        /*004a*/ 	.short	(.L_82 - .L_81)


	//   ....[0]....
.L_81:
        /*004c*/ 	.word	0x00000070


	//   ....[1]....
        /*0050*/ 	.word	0x00000230


	//----- nvinfo : EIATTR_CRS_STACK_SIZE
	.align		4
.L_82:
        /*0054*/ 	.byte	0x04, 0x1e
        /*0056*/ 	.short	(.L_84 - .L_83)
.L_83:
        /*0058*/ 	.word	0x00000000


	//----- nvinfo : EIATTR_CBANK_PARAM_SIZE
	.align		4
.L_84:
        /*005c*/ 	.byte	0x03, 0x19
        /*005e*/ 	.short	0x0014


	//----- nvinfo : EIATTR_PARAM_CBANK
	.align		4
        /*0060*/ 	.byte	0x04, 0x0a
        /*0062*/ 	.short	(.L_86 - .L_85)
	.align		4
.L_85:
        /*0064*/ 	.word	index@(.nv.constant0._Z10normalizeZPddi)
        /*0068*/ 	.short	0x0380
        /*006a*/ 	.short	0x0014


	//----- nvinfo : EIATTR_SW_WAR
	.align		4
.L_86:
        /*006c*/ 	.byte	0x04, 0x36
        /*006e*/ 	.short	(.L_88 - .L_87)
.L_87:
        /*0070*/ 	.word	0x00000008
.L_88:


//--------------------- .nv.info._Z18Quadrado_conjugadoPdP6float2i --------------------------
	.section	.nv.info._Z18Quadrado_conjugadoPdP6float2i,"",@"SHT_CUDA_INFO"
	.sectionflags	@""
	.align	4


	//----- nvinfo : EIATTR_CUDA_API_VERSION
	.align		4
        /*0000*/ 	.byte	0x04, 0x37
        /*0002*/ 	.short	(.L_90 - .L_89)
.L_89:
        /*0004*/ 	.word	0x00000082


	//----- nvinfo : EIATTR_KPARAM_INFO
	.align		4
.L_90:
        /*0008*/ 	.byte	0x04, 0x17
        /*000a*/ 	.short	(.L_92 - .L_91)
.L_91:
        /*000c*/ 	.word	0x00000000
        /*0010*/ 	.short	0x0002
        /*0012*/ 	.short	0x0010
        /*0014*/ 	.byte	0x00, 0xf0, 0x11, 0x00


	//----- nvinfo : EIATTR_KPARAM_INFO
	.align		4
.L_92:
        /*0018*/ 	.byte	0x04, 0x17
        /*001a*/ 	.short	(.L_94 - .L_93)
.L_93:
        /*001c*/ 	.word	0x00000000
        /*0020*/ 	.short	0x0001
        /*0022*/ 	.short	0x0008
        /*0024*/ 	.byte	0x00, 0xf5, 0x21, 0x00


	//----- nvinfo : EIATTR_KPARAM_INFO
	.align		4
.L_94:
        /*0028*/ 	.byte	0x04, 0x17
        /*002a*/ 	.short	(.L_96 - .L_95)
.L_95:
        /*002c*/ 	.word	0x00000000
        /*0030*/ 	.short	0x0000
        /*0032*/ 	.short	0x0000
        /*0034*/ 	.byte	0x00, 0xf5, 0x21, 0x00


	//----- nvinfo : EIATTR_SPARSE_MMA_MASK
	.align		4
.L_96:
        /*0038*/ 	.byte	0x03, 0x50
        /*003a*/ 	.short	0x0000


	//----- nvinfo : EIATTR_MAXREG_COUNT
	.align		4
        /*003c*/ 	.byte	0x03, 0x1b
        /*003e*/ 	.short	0x00ff


	//----- nvinfo : EIATTR_MERCURY_ISA_VERSION
	.align		4
        /*0040*/ 	.byte	0x03, 0x5f
        /*0042*/ 	.short	0x0101


	//----- nvinfo : EIATTR_VRC_CTA_INIT_COUNT
	.align		4
        /*0044*/ 	.byte	0x02, 0x4a
	.zero		1
	.zero		1


	//----- nvinfo : EIATTR_EXIT_INSTR_OFFSETS
	.align		4
        /*0048*/ 	.byte	0x04, 0x1c
        /*004a*/ 	.short	(.L_98 - .L_97)


	//   ....[0]....
.L_97:
        /*004c*/ 	.word	0x00000070


	//   ....[1]....
        /*0050*/ 	.word	0x00000350


	//----- nvinfo : EIATTR_CRS_STACK_SIZE
	.align		4
.L_98:
        /*0054*/ 	.byte	0x04, 0x1e
        /*0056*/ 	.short	(.L_100 - .L_99)
.L_99:
        /*0058*/ 	.word	0x00000000


	//----- nvinfo : EIATTR_CBANK_PARAM_SIZE
	.align		4
.L_100:
        /*005c*/ 	.byte	0x03, 0x19
        /*005e*/ 	.short	0x0014


	//----- nvinfo : EIATTR_PARAM_CBANK
	.align		4
        /*0060*/ 	.byte	0x04, 0x0a
        /*0062*/ 	.short	(.L_102 - .L_101)
	.align		4
.L_101:
        /*0064*/ 	.word	index@(.nv.constant0._Z18Quadrado_conjugadoPdP6float2i)
        /*0068*/ 	.short	0x0380
        /*006a*/ 	.short	0x0014


	//----- nvinfo : EIATTR_SW_WAR
	.align		4
.L_102:
        /*006c*/ 	.byte	0x04, 0x36
        /*006e*/ 	.short	(.L_104 - .L_103)
.L_103:
        /*0070*/ 	.word	0x00000008
.L_104:


//--------------------- .nv.info._Z10calculateZP6float2ii --------------------------
	.section	.nv.info._Z10calculateZP6float2ii,"",@"SHT_CUDA_INFO"
	.sectionflags	@""
	.align	4


	//----- nvinfo : EIATTR_CUDA_API_VERSION
	.align		4
        /*0000*/ 	.byte	0x04, 0x37
        /*0002*/ 	.short	(.L_106 - .L_105)
.L_105:
        /*0004*/ 	.word	0x00000082


	//----- nvinfo : EIATTR_KPARAM_INFO
	.align		4
.L_106:
        /*0008*/ 	.byte	0x04, 0x17
        /*000a*/ 	.short	(.L_108 - .L_107)
.L_107:
        /*000c*/ 	.word	0x00000000
        /*0010*/ 	.short	0x0002
        /*0012*/ 	.short	0x000c
        /*0014*/ 	.byte	0x00, 0xf0, 0x11, 0x00


	//----- nvinfo : EIATTR_KPARAM_INFO
	.align		4
.L_108:
        /*0018*/ 	.byte	0x04, 0x17
        /*001a*/ 	.short	(.L_110 - .L_109)
.L_109:
        /*001c*/ 	.word	0x00000000
        /*0020*/ 	.short	0x0001
        /*0022*/ 	.short	0x0008
        /*0024*/ 	.byte	0x00, 0xf0, 0x11, 0x00


	//----- nvinfo : EIATTR_KPARAM_INFO
	.align		4
.L_110:
        /*0028*/ 	.byte	0x04, 0x17
        /*002a*/ 	.short	(.L_112 - .L_111)
.L_111:
        /*002c*/ 	.word	0x00000000
        /*0030*/ 	.short	0x0000
        /*0032*/ 	.short	0x0000
        /*0034*/ 	.byte	0x00, 0xf5, 0x21, 0x00


	//----- nvinfo : EIATTR_SPARSE_MMA_MASK
	.align		4
.L_112:
        /*0038*/ 	.byte	0x03, 0x50
        /*003a*/ 	.short	0x0000


	//----- nvinfo : EIATTR_MAXREG_COUNT
	.align		4
        /*003c*/ 	.byte	0x03, 0x1b
        /*003e*/ 	.short	0x00ff


	//----- nvinfo : EIATTR_NUM_BARRIERS
	.align		4
        /*0040*/ 	.byte	0x02, 0x4c
        /*0042*/ 	.byte	0x01
	.zero		1


	//----- nvinfo : EIATTR_MERCURY_ISA_VERSION
	.align		4
        /*0044*/ 	.byte	0x03, 0x5f
        /*0046*/ 	.short	0x0101


	//----- nvinfo : EIATTR_VRC_CTA_INIT_COUNT
	.align		4
        /*0048*/ 	.byte	0x02, 0x4a
	.zero		1
	.zero		1


	//----- nvinfo : EIATTR_EXIT_INSTR_OFFSETS
	.align		4
        /*004c*/ 	.byte	0x04, 0x1c
        /*004e*/ 	.short	(.L_114 - .L_113)


	//   ....[0]....
.L_113:
        /*0050*/ 	.word	0x000000d0


	//   ....[1]....
        /*0054*/ 	.word	0x00000180


	//----- nvinfo : EIATTR_CBANK_PARAM_SIZE
	.align		4
.L_114:
        /*0058*/ 	.byte	0x03, 0x19
        /*005a*/ 	.short	0x0010


	//----- nvinfo : EIATTR_PARAM_CBANK
	.align		4
        /*005c*/ 	.byte	0x04, 0x0a
        /*005e*/ 	.short	(.L_116 - .L_115)
	.align		4
.L_115:
        /*0060*/ 	.word	index@(.nv.constant0._Z10calculateZP6float2ii)
        /*0064*/ 	.short	0x0380
        /*0066*/ 	.short	0x0010


	//----- nvinfo : EIATTR_SW_WAR
	.align		4
.L_116:
        /*0068*/ 	.byte	0x04, 0x36
        /*006a*/ 	.short	(.L_118 - .L_117)
.L_117:
        /*006c*/ 	.word	0x00000008
.L_118:


//--------------------- .nv.callgraph             --------------------------
	.section	.nv.callgraph,"",@"SHT_CUDA_CALLGRAPH"
	.align	4
	.sectionentsize	8
	.align		4
        /*0000*/ 	.word	0x00000000
	.align		4
        /*0004*/ 	.word	0xffffffff
	.align		4
        /*0008*/ 	.word	0x00000000
	.align		4
        /*000c*/ 	.word	0xfffffffe
	.align		4
        /*0010*/ 	.word	0x00000000
	.align		4
        /*0014*/ 	.word	0xfffffffd
	.align		4
        /*0018*/ 	.word	0x00000000
	.align		4
        /*001c*/ 	.word	0xfffffffc


//--------------------- .nv.constant4             --------------------------
	.section	.nv.constant4,"a",@progbits
	.align	8
	.align		8
.nv.constant4:
        /*0000*/ 	.dword	precalc_xorwow_matrix
	.align		8
        /*0008*/ 	.dword	precalc_xorwow_offset_matrix
	.align		8
        /*0010*/ 	.dword	mrg32k3aM1
	.align		8
        /*0018*/ 	.dword	mrg32k3aM2
	.align		8
        /*0020*/ 	.dword	mrg32k3aM1SubSeq
	.align		8
        /*0028*/ 	.dword	mrg32k3aM2SubSeq
	.align		8
        /*0030*/ 	.dword	mrg32k3aM1Seq
	.align		8
        /*0038*/ 	.dword	mrg32k3aM2Seq


//--------------------- .nv.constant3             --------------------------
	.section	.nv.constant3,"a",@progbits
	.align	8
.nv.constant3:
	.type		__cr_lgamma_table,@object
	.size		__cr_lgamma_table,(.L_8 - __cr_lgamma_table)
__cr_lgamma_table:
        /*0000*/ 	.byte	0x00, 0x00, 0x00, 0x00, 0x00, 0x00, 0x00, 0x00, 0x00, 0x00, 0x00, 0x00, 0x00, 0x00, 0x00, 0x00
        /*0010*/ 	.byte	0xef, 0x39, 0xfa, 0xfe, 0x42, 0x2e, 0xe6, 0x3f, 0x02, 0x20, 0x2a, 0xfa, 0x0b, 0xab, 0xfc, 0x3f
        /*0020*/ 	.byte	0xf9, 0x2c, 0x92, 0x7c, 0xa7, 0x6c, 0x09, 0x40, 0xc9, 0x79, 0x44, 0x3c, 0x64, 0x26, 0x13, 0x40
        /*0030*/ 	.byte	0xca, 0x01, 0xcf, 0x3a, 0x27, 0x51, 0x1a, 0x40, 0x30, 0xcc, 0x2d, 0xf3, 0xe1, 0x0c, 0x21, 0x40
        /*0040*/ 	.byte	0x0d, 0xb7, 0xfc, 0x82, 0x8e, 0x35, 0x25, 0x40
.L_8:


//--------------------- .text._Z14generateRandomPfj --------------------------
	.section	.text._Z14generateRandomPfj,"ax",@progbits
	.align	128
        .global         _Z14generateRandomPfj
        .type           _Z14generateRandomPfj,@function
        .size           _Z14generateRandomPfj,(.L_x_46 - _Z14generateRandomPfj)
        .other          _Z14generateRandomPfj,@"STO_CUDA_ENTRY STV_DEFAULT"
_Z14generateRandomPfj:
.text._Z14generateRandomPfj:
[----:B------:R-:W0:Y:S08]  /*0000*/  LDC R1, c[0x0][0x37c] ;  /* 0x0000df00ff017b82 */ /* 0x000e300000000800 */
[----:B------:R-:W1:Y:S01]  /*0010*/  LDC R0, c[0x0][0x388] ;  /* 0x0000e200ff007b82 */ /* 0x000e620000000800 */
[----:B------:R-:W2:Y:S01]  /*0020*/  S2R R11, SR_TID.X ;  /* 0x00000000000b7919 */ /* 0x000ea20000002100 */
[----:B0-----:R-:W-:Y:S01]  /*0030*/  VIADD R1, R1, 0xffffffd0 ;  /* 0xffffffd001017836 */ /* 0x001fe20000000000 */
[----:B------:R-:W0:Y:S01]  /*0040*/  LDCU.64 UR6, c[0x0][0x358] ;  /* 0x00006b00ff0677ac */ /* 0x000e220008000a00 */
[----:B------:R-:W-:Y:S01]  /*0050*/  IMAD.MOV.U32 R7, RZ, RZ, -0x75bd8fc ;  /* 0xf8a42704ff077424 */ /* 0x000fe200078e00ff */
[----:B------:R-:W-:Y:S01]  /*0060*/  BSSY.RECONVERGENT B0, `(.L_x_0) ;  /* 0x000025d000007945 */ /* 0x000fe20003800200 */
[----:B------:R-:W-:-:S02]  /*0070*/  IMAD.MOV.U32 R8, RZ, RZ, -0x23270784 ;  /* 0xdcd8f87cff087424 */ /* 0x000fc400078e00ff */
[----:B------:R-:W2:Y:S08]  /*0080*/  S2UR UR4, SR_CTAID.X ;  /* 0x00000000000479c3 */ /* 0x000eb00000002500 */
[----:B------:R-:W2:Y:S01]  /*0090*/  LDC R4, c[0x0][0x360] ;  /* 0x0000d800ff047b82 */ /* 0x000ea20000000800 */
[----:B-1----:R-:W-:-:S05]  /*00a0*/  LOP3.LUT R0, R0, 0xaad26b49, RZ, 0x3c, !PT ;  /* 0xaad26b4900007812 */ /* 0x002fca00078e3cff */
[----:B------:R-:W-:-:S04]  /*00b0*/  IMAD R0, R0, 0x4182bed5, RZ ;  /* 0x4182bed500007824 */ /* 0x000fc800078e02ff */
[C---:B------:R-:W-:Y:S01]  /*00c0*/  VIADD R5, R0.reuse, 0x583f19 ;  /* 0x00583f1900057836 */ /* 0x040fe20000000000 */
[C---:B------:R-:W-:Y:S01]  /*00d0*/  LOP3.LUT R6, R0.reuse, 0x159a55e5, RZ, 0x3c, !PT ;  /* 0x159a55e500067812 */ /* 0x040fe200078e3cff */
[C---:B------:R-:W-:Y:S02]  /*00e0*/  VIADD R2, R0.reuse, 0xd9f6dc18 ;  /* 0xd9f6dc1800027836 */ /* 0x040fe40000000000 */
[----:B------:R-:W-:Y:S02]  /*00f0*/  VIADD R3, R0, 0x75bcd15 ;  /* 0x075bcd1500037836 */ /* 0x000fe40000000000 */
[----:B------:R-:W-:Y:S01]  /*0100*/  IMAD.MOV.U32 R9, RZ, RZ, R5 ;  /* 0x000000ffff097224 */ /* 0x000fe200078e0005 */
[----:B------:R1:W-:Y:S01]  /*0110*/  STL.64 [R1+0x8], R6 ;  /* 0x0000080601007387 */ /* 0x0003e20000100a00 */
[----:B--2---:R-:W-:-:S03]  /*0120*/  IMAD R0, R4, UR4, R11 ;  /* 0x0000000404007c24 */ /* 0x004fc6000f8e020b */
[----:B------:R1:W-:Y:S02]  /*0130*/  STL.64 [R1], R2 ;  /* 0x0000000201007387 */ /* 0x0003e40000100a00 */
[----:B------:R-:W-:Y:S02]  /*0140*/  ISETP.NE.AND P0, PT, R0, RZ, PT ;  /* 0x000000ff0000720c */ /* 0x000fe40003f05270 */
[----:B------:R1:W-:Y:S01]  /*0150*/  STL.64 [R1+0x10], R8 ;  /* 0x0000100801007387 */ /* 0x0003e20000100a00 */
[----:B------:R-:W-:-:S10]  /*0160*/  SHF.R.S32.HI R4, RZ, 0x1f, R0 ;  /* 0x0000001fff047819 */ /* 0x000fd40000011400 */
[----:B0-----:R-:W-:Y:S05]  /*0170*/  @!P0 BRA `(.L_x_1) ;  /* 0x00000024002c8947 */ /* 0x001fea0003800000 */
[----:B------:R-:W-:Y:S02]  /*0180*/  IMAD.MOV.U32 R13, RZ, RZ, R4 ;  /* 0x000000ffff0d7224 */ /* 0x000fe400078e0004 */
[----:B------:R-:W-:Y:S02]  /*0190*/  IMAD.MOV.U32 R11, RZ, RZ, RZ ;  /* 0x000000ffff0b7224 */ /* 0x000fe400078e00ff */
[----:B------:R-:W-:-:S07]  /*01a0*/  IMAD.MOV.U32 R10, RZ, RZ, R0 ;  /* 0x000000ffff0a7224 */ /* 0x000fce00078e0000 */
.L_x_10:
[----:B-1----:R-:W-:Y:S01]  /*01b0*/  LOP3.LUT R2, R10, 0x3, RZ, 0xc0, !PT ;  /* 0x000000030a027812 */ /* 0x002fe200078ec0ff */
[----:B------:R-:W-:Y:S03]  /*01c0*/  BSSY.RECONVERGENT B1, `(.L_x_2) ;  /* 0x0000240000017945 */ /* 0x000fe60003800200 */
[----:B------:R-:W-:-:S04]  /*01d0*/  ISETP.NE.U32.AND P0, PT, R2, RZ, PT ;  /* 0x000000ff0200720c */ /* 0x000fc80003f05070 */
[----:B------:R-:W-:-:S13]  /*01e0*/  ISETP.NE.AND.EX P0, PT, RZ, RZ, PT, P0 ;  /* 0x000000ffff00720c */ /* 0x000fda0003f05300 */
[----:B0-----:R-:W-:Y:S05]  /*01f0*/  @!P0 BRA `(.L_x_3) ;  /* 0x0000002000f08947 */ /* 0x001fea0003800000 */
[----:B------:R-:W0:Y:S01]  /*0200*/  LDC.64 R8, c[0x4][RZ] ;  /* 0x01000000ff087b82 */ /* 0x000e220000000a00 */
[----:B------:R-:W-:Y:S02]  /*0210*/  CS2R R2, SRZ ;  /* 0x0000000000027805 */ /* 0x000fe4000001ff00 */
[----:B------:R-:W-:Y:S02]  /*0220*/  CS2R R4, SRZ ;  /* 0x0000000000047805 */ /* 0x000fe4000001ff00 */
[----:B------:R-:W-:Y:S01]  /*0230*/  CS2R R6, SRZ ;  /* 0x0000000000067805 */ /* 0x000fe2000001ff00 */
[----:B0-----:R-:W-:-:S07]  /*0240*/  IMAD.WIDE.U32 R8, R11, 0xc80, R8 ;  /* 0x00000c800b087825 */ /* 0x001fce00078e0008 */
.L_x_5:
[----:B------:R-:W-:-:S06]  /*0250*/  IMAD R12, R2, 0x4, R1 ;  /* 0x00000004020c7824 */ /* 0x000fcc00078e0201 */
[----:B------:R-:W5:Y:S01]  /*0260*/  LDL R12, [R12+0x4] ;  /* 0x000004000c0c7983 */ /* 0x000f620000100800 */
[----:B------:R-:W-:-:S05]  /*0270*/  UMOV UR4, URZ ;  /* 0x000000ff00047c82 */ /* 0x000fca0008000000 */
.L_x_4:
[----:B-----5:R-:W-:Y:S01]  /*0280*/  SHF.R.U32.HI R22, RZ, UR4, R12 ;  /* 0x00000004ff167c19 */ /* 0x020fe2000801160c */
[----:B------:R-:W-:-:S03]  /*0290*/  IMAD.SHL.U32 R14, R2, 0x20, RZ ;  /* 0x00000020020e7824 */ /* 0x000fc600078e00ff */
[----:B------:R-:W-:Y:S01]  /*02a0*/  LOP3.LUT R15, R22, 0x1, RZ, 0xc0, !PT ;  /* 0x00000001160f7812 */ /* 0x000fe200078ec0ff */
[----:B------:R-:W-:-:S03]  /*02b0*/  VIADD R14, R14, UR4 ;  /* 0x000000040e0e7c36 */ /* 0x000fc60008000000 */
[----:B------:R-:W-:Y:S01]  /*02c0*/  ISETP.NE.U32.AND P0, PT, R15, 0x1, PT ;  /* 0x000000010f00780c */ /* 0x000fe20003f05070 */
[----:B------:R-:W-:-:S03]  /*02d0*/  IMAD R15, R14, 0x5, RZ ;  /* 0x000000050e0f7824 */ /* 0x000fc600078e02ff */
[----:B------:R-:W-:Y:S01]  /*02e0*/  R2P PR, R22, 0x7e ;  /* 0x0000007e16007804 */ /* 0x000fe20000000000 */
[----:B------:R-:W-:-:S08]  /*02f0*/  IMAD.WIDE.U32 R14, R15, 0x4, R8 ;  /* 0x000000040f0e7825 */ /* 0x000fd000078e0008 */
[----:B------:R-:W2:Y:S04]  /*0300*/  @!P0 LDG.E R16, desc[UR6][R14.64+0x10] ;  /* 0x000010060e108981 */ /* 0x000ea8000c1e1900 */
[----:B------:R-:W3:Y:S04]  /*0310*/  @P1 LDG.E R18, desc[UR6][R14.64+0x24] ;  /* 0x000024060e121981 */ /* 0x000ee8000c1e1900 */
[----:B------:R-:W4:Y:S04]  /*0320*/  @P2 LDG.E R20, desc[UR6][R14.64+0x38] ;  /* 0x000038060e142981 */ /* 0x000f28000c1e1900 */
[----:B------:R-:W4:Y:S04]  /*0330*/  @P3 LDG.E R24, desc[UR6][R14.64+0x4c] ;  /* 0x00004c060e183981 */ /* 0x000f28000c1e1900 */
[----:B------:R-:W4:Y:S04]  /*0340*/  @P4 LDG.E R26, desc[UR6][R14.64+0x60] ;  /* 0x000060060e1a4981 */ /* 0x000f28000c1e1900 */
[----:B------:R-:W4:Y:S04]  /*0350*/  @!P0 LDG.E R17, desc[UR6][R14.64+0x4] ;  /* 0x000004060e118981 */ /* 0x000f28000c1e1900 */
[----:B------:R-:W4:Y:S04]  /*0360*/  @!P0 LDG.E R19, desc[UR6][R14.64+0xc] ;  /* 0x00000c060e138981 */ /* 0x000f28000c1e1900 */
[----:B------:R-:W4:Y:S04]  /*0370*/  @P1 LDG.E R21, desc[UR6][R14.64+0x18] ;  /* 0x000018060e151981 */ /* 0x000f28000c1e1900 */
[----:B------:R-:W4:Y:S04]  /*0380*/  @P3 LDG.E R23, desc[UR6][R14.64+0x40] ;  /* 0x000040060e173981 */ /* 0x000f28000c1e1900 */
[----:B------:R-:W4:Y:S04]  /*0390*/  @P5 LDG.E R25, desc[UR6][R14.64+0x70] ;  /* 0x000070060e195981 */ /* 0x000f28000c1e1900 */
[----:B------:R-:W4:Y:S01]  /*03a0*/  @P6 LDG.E R28, desc[UR6][R14.64+0x88] ;  /* 0x000088060e1c6981 */ /* 0x000f22000c1e1900 */
[----:B--2---:R-:W-:-:S03]  /*03b0*/  @!P0 LOP3.LUT R5, R5, R16, RZ, 0x3c, !PT ;  /* 0x0000001005058212 */ /* 0x004fc600078e3cff */
[----:B------:R-:W2:Y:S01]  /*03c0*/  @!P0 LDG.E R16, desc[UR6][R14.64] ;  /* 0x000000060e108981 */ /* 0x000ea2000c1e1900 */
[----:B---3--:R-:W-:-:S03]  /*03d0*/  @P1 LOP3.LUT R5, R5, R18, RZ, 0x3c, !PT ;  /* 0x0000001205051212 */ /* 0x008fc600078e3cff */
[----:B------:R-:W3:Y:S01]  /*03e0*/  @!P0 LDG.E R18, desc[UR6][R14.64+0x8] ;  /* 0x000008060e128981 */ /* 0x000ee2000c1e1900 */
[----:B----4-:R-:W-:-:S03]  /*03f0*/  @P2 LOP3.LUT R5, R5, R20, RZ, 0x3c, !PT ;  /* 0x0000001405052212 */ /* 0x010fc600078e3cff */
[----:B------:R-:W4:Y:S01]  /*0400*/  @P1 LDG.E R20, desc[UR6][R14.64+0x14] ;  /* 0x000014060e141981 */ /* 0x000f22000c1e1900 */
[----:B------:R-:W-:-:S03]  /*0410*/  @P3 LOP3.LUT R5, R5, R24, RZ, 0x3c, !PT ;  /* 0x0000001805053212 */ /* 0x000fc600078e3cff */
[----:B------:R-:W4:Y:S01]  /*0420*/  @P5 LDG.E R24, desc[UR6][R14.64+0x74] ;  /* 0x000074060e185981 */ /* 0x000f22000c1e1900 */
[----:B------:R-:W-:-:S03]  /*0430*/  @P4 LOP3.LUT R5, R5, R26, RZ, 0x3c, !PT ;  /* 0x0000001a05054212 */ /* 0x000fc600078e3cff */
[----:B------:R-:W4:Y:S01]  /*0440*/  @P3 LDG.E R26, desc[UR6][R14.64+0x44] ;  /* 0x000044060e1a3981 */ /* 0x000f22000c1e1900 */
[----:B------:R-:W-:-:S03]  /*0450*/  @!P0 LOP3.LUT R6, R6, R17, RZ, 0x3c, !PT ;  /* 0x0000001106068212 */ /* 0x000fc600078e3cff */
[----:B------:R-:W4:Y:S01]  /*0460*/  @P1 LDG.E R17, desc[UR6][R14.64+0x20] ;  /* 0x000020060e111981 */ /* 0x000f22000c1e1900 */
[----:B------:R-:W-:-:S03]  /*0470*/  @!P0 LOP3.LUT R4, R4, R19, RZ, 0x3c, !PT ;  /* 0x0000001304048212 */ /* 0x000fc600078e3cff */
[----:B------:R-:W4:Y:S01]  /*0480*/  @P2 LDG.E R19, desc[UR6][R14.64+0x2c] ;  /* 0x00002c060e132981 */ /* 0x000f22000c1e1900 */
[----:B------:R-:W-:-:S03]  /*0490*/  @P1 LOP3.LUT R6, R6, R21, RZ, 0x3c, !PT ;  /* 0x0000001506061212 */ /* 0x000fc600078e3cff */
[----:B------:R-:W4:Y:S01]  /*04a0*/  @P2 LDG.E R21, desc[UR6][R14.64+0x34] ;  /* 0x000034060e152981 */ /* 0x000f22000c1e1900 */
[----:B--2---:R-:W-:-:S03]  /*04b0*/  @!P0 LOP3.LUT R3, R3, R16, RZ, 0x3c, !PT ;  /* 0x0000001003038212 */ /* 0x004fc600078e3cff */
[----:B------:R-:W2:Y:S01]  /*04c0*/  @P1 LDG.E R16, desc[UR6][R14.64+0x1c] ;  /* 0x00001c060e101981 */ /* 0x000ea2000c1e1900 */
[----:B---3--:R-:W-:-:S03]  /*04d0*/  @!P0 LOP3.LUT R7, R7, R18, RZ, 0x3c, !PT ;  /* 0x0000001207078212 */ /* 0x008fc600078e3cff */
[----:B------:R-:W3:Y:S01]  /*04e0*/  @P2 LDG.E R18, desc[UR6][R14.64+0x28] ;  /* 0x000028060e122981 */ /* 0x000ee2000c1e1900 */
[----:B----4-:R-:W-:-:S03]  /*04f0*/  @P1 LOP3.LUT R3, R3, R20, RZ, 0x3c, !PT ;  /* 0x0000001403031212 */ /* 0x010fc600078e3cff */
[----:B------:R-:W4:Y:S01]  /*0500*/  @P2 LDG.E R20, desc[UR6][R14.64+0x30] ;  /* 0x000030060e142981 */ /* 0x000f22000c1e1900 */
[----:B------:R-:W-:-:S03]  /*0510*/  @P5 LOP3.LUT R5, R5, R24, RZ, 0x3c, !PT ;  /* 0x0000001805055212 */ /* 0x000fc600078e3cff */
[----:B------:R-:W4:Y:S01]  /*0520*/  @P3 LDG.E R24, desc[UR6][R14.64+0x3c] ;  /* 0x00003c060e183981 */ /* 0x000f22000c1e1900 */
[----:B------:R-:W-:-:S03]  /*0530*/  @P1 LOP3.LUT R4, R4, R17, RZ, 0x3c, !PT ;  /* 0x0000001104041212 */ /* 0x000fc600078e3cff */
[----:B------:R-:W4:Y:S01]  /*0540*/  @P3 LDG.E R17, desc[UR6][R14.64+0x48] ;  /* 0x000048060e113981 */ /* 0x000f22000c1e1900 */
[----:B------:R-:W-:-:S03]  /*0550*/  @P2 LOP3.LUT R6, R6, R19, RZ, 0x3c, !PT ;  /* 0x0000001306062212 */ /* 0x000fc600078e3cff */
[----:B------:R-:W4:Y:S01]  /*0560*/  @P4 LDG.E R19, desc[UR6][R14.64+0x54] ;  /* 0x000054060e134981 */ /* 0x000f22000c1e1900 */
[----:B------:R-:W-:Y:S02]  /*0570*/  @P2 LOP3.LUT R4, R4, R21, RZ, 0x3c, !PT ;  /* 0x0000001504042212 */ /* 0x000fe400078e3cff */
[----:B------:R-:W-:Y:S01]  /*0580*/  @P3 LOP3.LUT R6, R6, R23, RZ, 0x3c, !PT ;  /* 0x0000001706063212 */ /* 0x000fe200078e3cff */
[----:B------:R-:W4:Y:S04]  /*0590*/  @P4 LDG.E R21, desc[UR6][R14.64+0x5c] ;  /* 0x00005c060e154981 */ /* 0x000f28000c1e1900 */
[----:B------:R-:W4:Y:S01]  /*05a0*/  @P5 LDG.E R23, desc[UR6][R14.64+0x68] ;  /* 0x000068060e175981 */ /* 0x000f22000c1e1900 */
[----:B--2---:R-:W-:-:S03]  /*05b0*/  @P1 LOP3.LUT R7, R7, R16, RZ, 0x3c, !PT ;  /* 0x0000001007071212 */ /* 0x004fc600078e3cff */
[----:B------:R-:W2:Y:S01]  /*05c0*/  @P4 LDG.E R16, desc[UR6][R14.64+0x50] ;  /* 0x000050060e104981 */ /* 0x000ea2000c1e1900 */
[----:B---3--:R-:W-:-:S03]  /*05d0*/  @P2 LOP3.LUT R3, R3, R18, RZ, 0x3c, !PT ;  /* 0x0000001203032212 */ /* 0x008fc600078e3cff */
[----:B------:R-:W3:Y:S01]  /*05e0*/  @P4 LDG.E R18, desc[UR6][R14.64+0x58] ;  /* 0x000058060e124981 */ /* 0x000ee2000c1e1900 */
[----:B----4-:R-:W-:-:S03]  /*05f0*/  @P2 LOP3.LUT R7, R7, R20, RZ, 0x3c, !PT ;  /* 0x0000001407072212 */ /* 0x010fc600078e3cff */
[----:B------:R-:W4:Y:S01]  /*0600*/  @P5 LDG.E R20, desc[UR6][R14.64+0x64] ;  /* 0x000064060e145981 */ /* 0x000f22000c1e1900 */
[----:B------:R-:W-:-:S03]  /*0610*/  @P3 LOP3.LUT R3, R3, R24, RZ, 0x3c, !PT ;  /* 0x0000001803033212 */ /* 0x000fc600078e3cff */
[----:B------:R-:W4:Y:S01]  /*0620*/  @P5 LDG.E R24, desc[UR6][R14.64+0x6c] ;  /* 0x00006c060e185981 */ /* 0x000f22000c1e1900 */
[----:B------:R-:W-:Y:S02]  /*0630*/  LOP3.LUT P0, RZ, R22, 0x80, RZ, 0xc0, !PT ;  /* 0x0000008016ff7812 */ /* 0x000fe4000780c0ff */
[----:B------:R-:W-:Y:S02]  /*0640*/  @P3 LOP3.LUT R7, R7, R26, RZ, 0x3c, !PT ;  /* 0x0000001a07073212 */ /* 0x000fe400078e3cff */
[----:B------:R-:W-:Y:S02]  /*0650*/  @P3 LOP3.LUT R4, R4, R17, RZ, 0x3c, !PT ;  /* 0x0000001104043212 */ /* 0x000fe400078e3cff */
[----:B------:R-:W4:Y:S01]  /*0660*/  @P6 LDG.E R17, desc[UR6][R14.64+0x7c] ;  /* 0x00007c060e116981 */ /* 0x000f22000c1e1900 */
[----:B------:R-:W-:-:S03]  /*0670*/  @P4 LOP3.LUT R6, R6, R19, RZ, 0x3c, !PT ;  /* 0x0000001306064212 */ /* 0x000fc600078e3cff */
[----:B------:R-:W4:Y:S01]  /*0680*/  @P6 LDG.E R19, desc[UR6][R14.64+0x84] ;  /* 0x000084060e136981 */ /* 0x000f22000c1e1900 */
[----:B------:R-:W-:-:S03]  /*0690*/  @P4 LOP3.LUT R4, R4, R21, RZ, 0x3c, !PT ;  /* 0x0000001504044212 */ /* 0x000fc600078e3cff */
[----:B------:R-:W4:Y:S01]  /*06a0*/  @P0 LDG.E R26, desc[UR6][R14.64+0x9c] ;  /* 0x00009c060e1a0981 */ /* 0x000f22000c1e1900 */
[----:B------:R-:W-:-:S03]  /*06b0*/  @P5 LOP3.LUT R6, R6, R23, RZ, 0x3c, !PT ;  /* 0x0000001706065212 */ /* 0x000fc600078e3cff */
        /* <DEDUP_REMOVED lines=10> */
[----:B------:R-:W-:Y:S02]  /*0760*/  @P5 LOP3.LUT R4, R4, R25, RZ, 0x3c, !PT ;  /* 0x0000001904045212 */ /* 0x000fe400078e3cff */
[----:B------:R-:W-:Y:S02]  /*0770*/  @P6 LOP3.LUT R5, R5, R28, RZ, 0x3c, !PT ;  /* 0x0000001c05056212 */ /* 0x000fe400078e3cff */
[----:B------:R-:W-:Y:S02]  /*0780*/  @P6 LOP3.LUT R6, R6, R17, RZ, 0x3c, !PT ;  /* 0x0000001106066212 */ /* 0x000fe400078e3cff */
[----:B------:R-:W-:Y:S02]  /*0790*/  @P6 LOP3.LUT R4, R4, R19, RZ, 0x3c, !PT ;  /* 0x0000001304046212 */ /* 0x000fe400078e3cff */
[----:B------:R-:W-:Y:S02]  /*07a0*/  @P0 LOP3.LUT R5, R5, R26, RZ, 0x3c, !PT ;  /* 0x0000001a05050212 */ /* 0x000fe400078e3cff */
[----:B------:R-:W-:-:S02]  /*07b0*/  @P0 LOP3.LUT R6, R6, R21, RZ, 0x3c, !PT ;  /* 0x0000001506060212 */ /* 0x000fc400078e3cff */
[----:B------:R-:W-:Y:S02]  /*07c0*/  @P0 LOP3.LUT R4, R4, R23, RZ, 0x3c, !PT ;  /* 0x0000001704040212 */ /* 0x000fe400078e3cff */
[----:B--2---:R-:W-:Y:S02]  /*07d0*/  @P6 LOP3.LUT R3, R3, R16, RZ, 0x3c, !PT ;  /* 0x0000001003036212 */ /* 0x004fe400078e3cff */
[----:B---3--:R-:W-:Y:S02]  /*07e0*/  @P6 LOP3.LUT R7, R7, R18, RZ, 0x3c, !PT ;  /* 0x0000001207076212 */ /* 0x008fe400078e3cff */
[----:B----4-:R-:W-:Y:S02]  /*07f0*/  @P0 LOP3.LUT R3, R3, R20, RZ, 0x3c, !PT ;  /* 0x0000001403030212 */ /* 0x010fe400078e3cff */
[----:B------:R-:W-:Y:S02]  /*0800*/  @P0 LOP3.LUT R7, R7, R24, RZ, 0x3c, !PT ;  /* 0x0000001807070212 */ /* 0x000fe400078e3cff */
[----:B------:R-:W-:-:S13]  /*0810*/  R2P PR, R22.B1, 0x7f ;  /* 0x0000007f16007804 */ /* 0x000fda0000001000 */
[----:B------:R-:W2:Y:S04]  /*0820*/  @P0 LDG.E R18, desc[UR6][R14.64+0xa0] ;  /* 0x0000a0060e120981 */ /* 0x000ea8000c1e1900 */
[----:B------:R-:W3:Y:S04]  /*0830*/  @P0 LDG.E R19, desc[UR6][R14.64+0xa4] ;  /* 0x0000a4060e130981 */ /* 0x000ee8000c1e1900 */
[----:B------:R-:W4:Y:S04]  /*0840*/  @P0 LDG.E R20, desc[UR6][R14.64+0xa8] ;  /* 0x0000a8060e140981 */ /* 0x000f28000c1e1900 */
[----:B------:R-:W4:Y:S04]  /*0850*/  @P0 LDG.E R21, desc[UR6][R14.64+0xac] ;  /* 0x0000ac060e150981 */ /* 0x000f28000c1e1900 */
[----:B------:R-:W4:Y:S04]  /*0860*/  @P0 LDG.E R24, desc[UR6][R14.64+0xb0] ;  /* 0x0000b0060e180981 */ /* 0x000f28000c1e1900 */
[----:B------:R-:W4:Y:S04]  /*0870*/  @P1 LDG.E R16, desc[UR6][R14.64+0xbc] ;  /* 0x0000bc060e101981 */ /* 0x000f28000c1e1900 */
[----:B------:R-:W4:Y:S04]  /*0880*/  @P1 LDG.E R26, desc[UR6][R14.64+0xb4] ;  /* 0x0000b4060e1a1981 */ /* 0x000f28000c1e1900 */
        /* <DEDUP_REMOVED lines=11> */
[----:B------:R-:W-:Y:S01]  /*0940*/  LOP3.LUT P0, RZ, R22, 0x8000, RZ, 0xc0, !PT ;  /* 0x0000800016ff7812 */ /* 0x000fe2000780c0ff */
[----:B------:R-:W4:Y:S01]  /*0950*/  @P2 LDG.E R24, desc[UR6][R14.64+0xd8] ;  /* 0x0000d8060e182981 */ /* 0x000f22000c1e1900 */
[----:B------:R-:W-:-:S03]  /*0960*/  @P1 LOP3.LUT R7, R7, R16, RZ, 0x3c, !PT ;  /* 0x0000001007071212 */ /* 0x000fc600078e3cff */
[----:B------:R-:W4:Y:S01]  /*0970*/  @P2 LDG.E R22, desc[UR6][R14.64+0xd0] ;  /* 0x0000d0060e162981 */ /* 0x000f22000c1e1900 */
[----:B------:R-:W-:-:S03]  /*0980*/  @P1 LOP3.LUT R3, R3, R26, RZ, 0x3c, !PT ;  /* 0x0000001a03031212 */ /* 0x000fc600078e3cff */
[----:B------:R-:W4:Y:S01]  /*0990*/  @P3 LDG.E R16, desc[UR6][R14.64+0xe4] ;  /* 0x0000e4060e103981 */ /* 0x000f22000c1e1900 */
[----:B------:R-:W-:-:S03]  /*09a0*/  @P1 LOP3.LUT R6, R6, R23, RZ, 0x3c, !PT ;  /* 0x0000001706061212 */ /* 0x000fc600078e3cff */
[----:B------:R-:W4:Y:S01]  /*09b0*/  @P3 LDG.E R26, desc[UR6][R14.64+0xdc] ;  /* 0x0000dc060e1a3981 */ /* 0x000f22000c1e1900 */
[----:B------:R-:W-:-:S03]  /*09c0*/  @P1 LOP3.LUT R4, R4, R17, RZ, 0x3c, !PT ;  /* 0x0000001104041212 */ /* 0x000fc600078e3cff */
        /* <DEDUP_REMOVED lines=43> */
[----:B------:R-:W-:-:S04]  /*0c80*/  UIADD3 UR4, UPT, UPT, UR4, 0x10, URZ ;  /* 0x0000001004047890 */ /* 0x000fc8000fffe0ff */
[----:B------:R-:W-:Y:S01]  /*0c90*/  UISETP.NE.AND UP0, UPT, UR4, 0x20, UPT ;  /* 0x000000200400788c */ /* 0x000fe2000bf05270 */
[----:B--2---:R-:W-:Y:S02]  /*0ca0*/  @P5 LOP3.LUT R5, R5, R18, RZ, 0x3c, !PT ;  /* 0x0000001205055212 */ /* 0x004fe400078e3cff */
[----:B---3--:R-:W-:Y:S02]  /*0cb0*/  @P6 LOP3.LUT R6, R6, R19, RZ, 0x3c, !PT ;  /* 0x0000001306066212 */ /* 0x008fe400078e3cff */
[----:B----4-:R-:W-:Y:S02]  /*0cc0*/  @P6 LOP3.LUT R3, R3, R20, RZ, 0x3c, !PT ;  /* 0x0000001403036212 */ /* 0x010fe400078e3cff */
[----:B------:R-:W-:Y:S02]  /*0cd0*/  @P6 LOP3.LUT R4, R4, R21, RZ, 0x3c, !PT ;  /* 0x0000001504046212 */ /* 0x000fe400078e3cff */
[----:B------:R-:W-:Y:S02]  /*0ce0*/  @P6 LOP3.LUT R7, R7, R22, RZ, 0x3c, !PT ;  /* 0x0000001607076212 */ /* 0x000fe400078e3cff */
[----:B------:R-:W-:-:S02]  /*0cf0*/  @P6 LOP3.LUT R5, R5, R16, RZ, 0x3c, !PT ;  /* 0x0000001005056212 */ /* 0x000fc400078e3cff */
[----:B------:R-:W-:Y:S02]  /*0d00*/  @P0 LOP3.LUT R3, R3, R24, RZ, 0x3c, !PT ;  /* 0x0000001803030212 */ /* 0x000fe400078e3cff */
[----:B------:R-:W-:Y:S02]  /*0d10*/  @P0 LOP3.LUT R5, R5, R28, RZ, 0x3c, !PT ;  /* 0x0000001c05050212 */ /* 0x000fe400078e3cff */
[----:B------:R-:W-:Y:S02]  /*0d20*/  @P0 LOP3.LUT R7, R7, R26, RZ, 0x3c, !PT ;  /* 0x0000001a07070212 */ /* 0x000fe400078e3cff */
[----:B------:R-:W-:Y:S02]  /*0d30*/  @P0 LOP3.LUT R4, R4, R23, RZ, 0x3c, !PT ;  /* 0x0000001704040212 */ /* 0x000fe400078e3cff */
[----:B------:R-:W-:Y:S01]  /*0d40*/  @P0 LOP3.LUT R6, R6, R17, RZ, 0x3c, !PT ;  /* 0x0000001106060212 */ /* 0x000fe200078e3cff */
[----:B------:R-:W-:Y:S06]  /*0d50*/  BRA.U UP0, `(.L_x_4) ;  /* 0xfffffff500487547 */ /* 0x000fec000b83ffff */
[----:B------:R-:W-:-:S05]  /*0d60*/  VIADD R2, R2, 0x1 ;  /* 0x0000000102027836 */ /* 0x000fca0000000000 */
[----:B------:R-:W-:-:S13]  /*0d70*/  ISETP.NE.AND P0, PT, R2, 0x5, PT ;  /* 0x000000050200780c */ /* 0x000fda0003f05270 */
[----:B------:R-:W-:Y:S05]  /*0d80*/  @P0 BRA `(.L_x_5) ;  /* 0xfffffff400300947 */ /* 0x000fea000383ffff */
[----:B------:R-:W-:Y:S01]  /*0d90*/  LOP3.LUT R2, R10, 0x3, RZ, 0xc0, !PT ;  /* 0x000000030a027812 */ /* 0x000fe200078ec0ff */
[----:B------:R0:W-:Y:S03]  /*0da0*/  STL.64 [R1+0x8], R6 ;  /* 0x0000080601007387 */ /* 0x0001e60000100a00 */
[----:B------:R-:W-:Y:S01]  /*0db0*/  ISETP.NE.U32.AND P0, PT, R2, 0x1, PT ;  /* 0x000000010200780c */ /* 0x000fe20003f05070 */
[----:B------:R0:W-:Y:S03]  /*0dc0*/  STL.64 [R1+0x10], R4 ;  /* 0x0000100401007387 */ /* 0x0001e60000100a00 */
[----:B------:R-:W-:Y:S01]  /*0dd0*/  ISETP.NE.AND.EX P0, PT, RZ, RZ, PT, P0 ;  /* 0x000000ffff00720c */ /* 0x000fe20003f05300 */
[----:B------:R0:W-:-:S12]  /*0de0*/  STL [R1+0x4], R3 ;  /* 0x0000040301007387 */ /* 0x0001d80000100800 */
[----:B0-----:R-:W-:Y:S05]  /*0df0*/  @!P0 BRA `(.L_x_3) ;  /* 0x0000001400f08947 */ /* 0x001fea0003800000 */
[----:B------:R-:W-:Y:S01]  /*0e00*/  UMOV UR4, URZ ;  /* 0x000000ff00047c82 */ /* 0x000fe20008000000 */
[----:B------:R-:W-:Y:S01]  /*0e10*/  CS2R R2, SRZ ;  /* 0x0000000000027805 */ /* 0x000fe2000001ff00 */
[----:B------:R-:W-:Y:S01]  /*0e20*/  IMAD.MOV.U32 R4, RZ, RZ, RZ ;  /* 0x000000ffff047224 */ /* 0x000fe200078e00ff */
[----:B------:R-:W-:Y:S01]  /*0e30*/  CS2R R6, SRZ ;  /* 0x0000000000067805 */ /* 0x000fe2000001ff00 */
[----:B------:R-:W-:-:S07]  /*0e40*/  IMAD.U32 R5, RZ, RZ, UR4 ;  /* 0x00000004ff057e24 */ /* 0x000fce000f8e00ff */
.L_x_7:
[----:B------:R-:W-:-:S06]  /*0e50*/  IMAD R12, R2, 0x4, R1 ;  /* 0x00000004020c7824 */ /* 0x000fcc00078e0201 */
[----:B------:R-:W5:Y:S01]  /*0e60*/  LDL R12, [R12+0x4] ;  /* 0x000004000c0c7983 */ /* 0x000f620000100800 */
[----:B------:R-:W-:-:S05]  /*0e70*/  UMOV UR4, URZ ;  /* 0x000000ff00047c82 */ /* 0x000fca0008000000 */
.L_x_6:
        /* <DEDUP_REMOVED lines=180> */
[----:B------:R0:W-:Y:S03]  /*19c0*/  STL [R1+0x4], R3 ;  /* 0x0000040301007387 */ /* 0x0001e60000100800 */
[----:B------:R-:W-:Y:S01]  /*19d0*/  ISETP.NE.AND.EX P0, PT, RZ, RZ, PT, P0 ;  /* 0x000000ffff00720c */ /* 0x000fe20003f05300 */
[----:B------:R0:W-:-:S12]  /*19e0*/  STL.64 [R1+0x10], R4 ;  /* 0x0000100401007387 */ /* 0x0001d80000100a00 */
[----:B0-----:R-:W-:Y:S05]  /*19f0*/  @P0 BRA `(.L_x_3) ;  /* 0x0000000800f00947 */ /* 0x001fea0003800000 */
[----:B------:R-:W-:Y:S01]  /*1a00*/  UMOV UR4, URZ ;  /* 0x000000ff00047c82 */ /* 0x000fe20008000000 */
[----:B------:R-:W-:Y:S01]  /*1a10*/  CS2R R2, SRZ ;  /* 0x0000000000027805 */ /* 0x000fe2000001ff00 */
[----:B------:R-:W-:Y:S01]  /*1a20*/  IMAD.MOV.U32 R4, RZ, RZ, RZ ;  /* 0x000000ffff047224 */ /* 0x000fe200078e00ff */
[----:B------:R-:W-:Y:S01]  /*1a30*/  CS2R R6, SRZ ;  /* 0x0000000000067805 */ /* 0x000fe2000001ff00 */
[----:B------:R-:W-:-:S07]  /*1a40*/  IMAD.U32 R5, RZ, RZ, UR4 ;  /* 0x00000004ff057e24 */ /* 0x000fce000f8e00ff */
.L_x_9:
[----:B------:R-:W-:-:S06]  /*1a50*/  IMAD R12, R2, 0x4, R1 ;  /* 0x00000004020c7824 */ /* 0x000fcc00078e0201 */
[----:B------:R-:W5:Y:S01]  /*1a60*/  LDL R12, [R12+0x4] ;  /* 0x000004000c0c7983 */ /* 0x000f620000100800 */
[----:B------:R-:W-:-:S05]  /*1a70*/  UMOV UR4, URZ ;  /* 0x000000ff00047c82 */ /* 0x000fca0008000000 */
.L_x_8:
        /* <DEDUP_REMOVED lines=177> */
[----:B------:R0:W-:Y:S04]  /*2590*/  STL.64 [R1+0x8], R6 ;  /* 0x0000080601007387 */ /* 0x0001e80000100a00 */
[----:B------:R0:W-:Y:S04]  /*25a0*/  STL [R1+0x4], R3 ;  /* 0x0000040301007387 */ /* 0x0001e80000100800 */
[----:B------:R0:W-:Y:S02]  /*25b0*/  STL.64 [R1+0x10], R4 ;  /* 0x0000100401007387 */ /* 0x0001e40000100a00 */
.L_x_3:
[----:B------:R-:W-:Y:S05]  /*25c0*/  BSYNC.RECONVERGENT B1 ;  /* 0x0000000000017941 */ /* 0x000fea0003800200 */
.L_x_2:
[C---:B------:R-:W-:Y:S01]  /*25d0*/  ISETP.GT.U32.AND P0, PT, R10.reuse, 0x3, PT ;  /* 0x000000030a00780c */ /* 0x040fe20003f04070 */
[----:B------:R-:W-:Y:S01]  /*25e0*/  VIADD R11, R11, 0x1 ;  /* 0x000000010b0b7836 */ /* 0x000fe20000000000 */
[--C-:B------:R-:W-:Y:S02]  /*25f0*/  SHF.R.U64 R10, R10, 0x2, R13.reuse ;  /* 0x000000020a0a7819 */ /* 0x100fe4000000120d */
[----:B------:R-:W-:Y:S02]  /*2600*/  ISETP.GT.U32.AND.EX P0, PT, R13, RZ, PT, P0 ;  /* 0x000000ff0d00720c */ /* 0x000fe40003f04100 */
[----:B------:R-:W-:-:S11]  /*2610*/  SHF.R.U32.HI R13, RZ, 0x2, R13 ;  /* 0x00000002ff0d7819 */ /* 0x000fd6000001160d */
[----:B------:R-:W-:Y:S05]  /*2620*/  @P0 BRA `(.L_x_10) ;  /* 0xffffffd800e00947 */ /* 0x000fea000383ffff */
.L_x_1:
[----:B------:R-:W-:Y:S05]  /*2630*/  BSYNC.RECONVERGENT B0 ;  /* 0x0000000000007941 */ /* 0x000fea0003800200 */
.L_x_0:
[----:B01----:R-:W0:Y:S01]  /*2640*/  LDC R6, c[0x0][0x388] ;  /* 0x0000e200ff067b82 */ /* 0x003e220000000800 */
[----:B------:R-:W-:Y:S01]  /*2650*/  SHF.R.U32.HI R2, RZ, 0x2, R3 ;  /* 0x00000002ff027819 */ /* 0x000fe20000011603 */
[----:B------:R-:W1:Y:S03]  /*2660*/  LDCU.64 UR4, c[0x0][0x380] ;  /* 0x00007000ff0477ac */ /* 0x000e660008000a00 */
[----:B------:R-:W-:Y:S01]  /*2670*/  LOP3.LUT R2, R2, R3, RZ, 0x3c, !PT ;  /* 0x0000000302027212 */ /* 0x000fe200078e3cff */
[----:B------:R-:W-:-:S04]  /*2680*/  IMAD.SHL.U32 R3, R5, 0x10, RZ ;  /* 0x0000001005037824 */ /* 0x000fc800078e00ff */
[----:B------:R-:W-:-:S05]  /*2690*/  IMAD.SHL.U32 R4, R2, 0x2, RZ ;  /* 0x0000000202047824 */ /* 0x000fca00078e00ff */
[----:B------:R-:W-:-:S04]  /*26a0*/  LOP3.LUT R4, R2, R4, R3, 0x96, !PT ;  /* 0x0000000402047212 */ /* 0x000fc800078e9603 */
[----:B------:R-:W-:Y:S01]  /*26b0*/  LOP3.LUT R4, R4, R5, RZ, 0x3c, !PT ;  /* 0x0000000504047212 */ /* 0x000fe200078e3cff */
[----:B------:R-:W-:Y:S01]  /*26c0*/  IMAD.MOV.U32 R5, RZ, RZ, 0x2f800000 ;  /* 0x2f800000ff057424 */ /* 0x000fe200078e00ff */
[----:B-1----:R-:W-:Y:S02]  /*26d0*/  LEA R2, P0, R0, UR4, 0x2 ;  /* 0x0000000400027c11 */ /* 0x002fe4000f8010ff */
[----:B0-----:R-:W-:-:S05]  /*26e0*/  LOP3.LUT R6, R6, 0xaad26b49, RZ, 0x3c, !PT ;  /* 0xaad26b4906067812 */ /* 0x001fca00078e3cff */
[----:B------:R-:W-:-:S05]  /*26f0*/  IMAD R3, R6, 0x4182bed5, RZ ;  /* 0x4182bed506037824 */ /* 0x000fca00078e02ff */
[----:B------:R-:W-:Y:S02]  /*2700*/  IADD3 R4, PT, PT, R3, -0x26039c23, R4 ;  /* 0xd9fc63dd03047810 */ /* 0x000fe40007ffe004 */
[----:B------:R-:W-:Y:S02]  /*2710*/  SHF.R.S32.HI R3, RZ, 0x1f, R0 ;  /* 0x0000001fff037819 */ /* 0x000fe40000011400 */
[----:B------:R-:W-:Y:S02]  /*2720*/  I2FP.F32.U32 R4, R4 ;  /* 0x0000000400047245 */ /* 0x000fe40000201000 */
[----:B------:R-:W-:-:S03]  /*2730*/  LEA.HI.X R3, R0, UR5, R3, 0x2, P0 ;  /* 0x0000000500037c11 */ /* 0x000fc600080f1403 */
[----:B------:R-:W-:-:S05]  /*2740*/  FFMA R5, R4, R5, 1.1641532182693481445e-10 ;  /* 0x2f00000004057423 */ /* 0x000fca0000000005 */
[----:B------:R-:W-:Y:S01]  /*2750*/  STG.E desc[UR6][R2.64], R5 ;  /* 0x0000000502007986 */ /* 0x000fe2000c101906 */
[----:B------:R-:W-:Y:S05]  /*2760*/  EXIT ;  /* 0x000000000000794d */ /* 0x000fea0003800000 */
.L_x_11:
[----:B------:R-:W-:-:S00]  /*2770*/  BRA `(.L_x_11) ;  /* 0xfffffffc00fc7947 */ /* 0x000fc0000383ffff */
[----:B------:R-:W-:-:S00]  /*2780*/  NOP ;  /* 0x0000000000007918 */ /* 0x000fc00000000000 */
[----:B------:R-:W-:-:S00]  /*2790*/  NOP ;  /* 0x0000000000007918 */ /* 0x000fc00000000000 */
[----:B------:R-:W-:-:S00]  /*27a0*/  NOP ;  /* 0x0000000000007918 */ /* 0x000fc00000000000 */
[----:B------:R-:W-:-:S00]  /*27b0*/  NOP ;  /* 0x0000000000007918 */ /* 0x000fc00000000000 */
[----:B------:R-:W-:-:S00]  /*27c0*/  NOP ;  /* 0x0000000000007918 */ /* 0x000fc00000000000 */
[----:B------:R-:W-:-:S00]  /*27d0*/  NOP ;  /* 0x0000000000007918 */ /* 0x000fc00000000000 */
[----:B------:R-:W-:-:S00]  /*27e0*/  NOP ;  /* 0x0000000000007918 */ /* 0x000fc00000000000 */
[----:B------:R-:W-:-:S00]  /*27f0*/  NOP ;  /* 0x0000000000007918 */ /* 0x000fc00000000000 */
.L_x_46:


//--------------------- .text._Z9sumVectorPfiS_   --------------------------
	.section	.text._Z9sumVectorPfiS_,"ax",@progbits
	.align	128
        .global         _Z9sumVectorPfiS_
        .type           _Z9sumVectorPfiS_,@function
        .size           _Z9sumVectorPfiS_,(.L_x_47 - _Z9sumVectorPfiS_)
        .other          _Z9sumVectorPfiS_,@"STO_CUDA_ENTRY STV_DEFAULT"
_Z9sumVectorPfiS_:
.text._Z9sumVectorPfiS_:
[----:B------:R-:W-:Y:S01]  /*0000*/  LDC R1, c[0x0][0x37c] ;  /* 0x0000df00ff017b82 */ /* 0x000fe20000000800 */
[----:B------:R-:W0:Y:S01]  /*0010*/  S2R R6, SR_TID.X ;  /* 0x0000000000067919 */ /* 0x000e220000002100 */
[----:B------:R-:W0:Y:S01]  /*0020*/  LDCU UR8, c[0x0][0x360] ;  /* 0x00006c00ff0877ac */ /* 0x000e220008000800 */
[----:B------:R-:W-:Y:S01]  /*0030*/  IMAD.MOV.U32 R4, RZ, RZ, RZ ;  /* 0x000000ffff047224 */ /* 0x000fe200078e00ff */
[----:B------:R-:W0:Y:S01]  /*0040*/  S2R R7, SR_CTAID.X ;  /* 0x0000000000077919 */ /* 0x000e220000002500 */
[----:B------:R-:W1:Y:S01]  /*0050*/  LDCU UR4, c[0x0][0x388] ;  /* 0x00007100ff0477ac */ /* 0x000e620008000800 */
[----:B------:R-:W2:Y:S01]  /*0060*/  LDCU.64 UR6, c[0x0][0x358] ;  /* 0x00006b00ff0677ac */ /* 0x000ea20008000a00 */
[----:B0-----:R-:W-:-:S05]  /*0070*/  IMAD R5, R7, UR8, R6 ;  /* 0x0000000807057c24 */ /* 0x001fca000f8e0206 */
[----:B-1----:R-:W-:-:S13]  /*0080*/  ISETP.GE.AND P0, PT, R5, UR4, PT ;  /* 0x0000000405007c0c */ /* 0x002fda000bf06270 */
[----:B------:R-:W0:Y:S02]  /*0090*/  @!P0 LDC.64 R2, c[0x0][0x380] ;  /* 0x0000e000ff028b82 */ /* 0x000e240000000a00 */
[----:B0-----:R-:W-:-:S05]  /*00a0*/  @!P0 IMAD.WIDE R2, R5, 0x4, R2 ;  /* 0x0000000405028825 */ /* 0x001fca00078e0202 */
[----:B--2---:R-:W2:Y:S01]  /*00b0*/  @!P0 LDG.E R4, desc[UR6][R2.64] ;  /* 0x0000000602048981 */ /* 0x004ea2000c1e1900 */
[----:B------:R-:W0:Y:S01]  /*00c0*/  S2UR UR5, SR_CgaCtaId ;  /* 0x00000000000579c3 */ /* 0x000e220000008800 */
[----:B------:R-:W-:Y:S01]  /*00d0*/  IMAD.U32 R0, RZ, RZ, UR8 ;  /* 0x00000008ff007e24 */ /* 0x000fe2000f8e00ff */
[----:B------:R-:W-:Y:S01]  /*00e0*/  UMOV UR4, 0x400 ;  /* 0x0000040000047882 */ /* 0x000fe20000000000 */
[----:B------:R-:W-:-:S03]  /*00f0*/  ISETP.NE.AND P0, PT, R6, RZ, PT ;  /* 0x000000ff0600720c */ /* 0x000fc60003f05270 */
[----:B------:R-:W-:Y:S01]  /*0100*/  ISETP.GE.U32.AND P1, PT, R0, 0x2, PT ;  /* 0x000000020000780c */ /* 0x000fe20003f26070 */
[----:B0-----:R-:W-:-:S06]  /*0110*/  ULEA UR4, UR5, UR4, 0x18 ;  /* 0x0000000405047291 */ /* 0x001fcc000f8ec0ff */
[----:B------:R-:W-:-:S05]  /*0120*/  LEA R5, R6, UR4, 0x2 ;  /* 0x0000000406057c11 */ /* 0x000fca000f8e10ff */
[----:B--2---:R0:W-:Y:S01]  /*0130*/  STS [R5], R4 ;  /* 0x0000000405007388 */ /* 0x0041e20000000800 */
[----:B------:R-:W-:Y:S06]  /*0140*/  BAR.SYNC.DEFER_BLOCKING 0x0 ;  /* 0x0000000000007b1d */ /* 0x000fec0000010000 */
[----:B------:R-:W-:Y:S05]  /*0150*/  @!P1 BRA `(.L_x_12) ;  /* 0x00000000002c9947 */ /* 0x000fea0003800000 */
.L_x_13:
[----:B------:R-:W-:-:S04]  /*0160*/  SHF.R.U32.HI R8, RZ, 0x1, R0 ;  /* 0x00000001ff087819 */ /* 0x000fc80000011600 */
[----:B------:R-:W-:-:S13]  /*0170*/  ISETP.GE.U32.AND P1, PT, R6, R8, PT ;  /* 0x000000080600720c */ /* 0x000fda0003f26070 */
[----:B------:R-:W-:Y:S01]  /*0180*/  @!P1 LEA R2, R8, R5, 0x2 ;  /* 0x0000000508029211 */ /* 0x000fe200078e10ff */
[----:B------:R-:W-:Y:S05]  /*0190*/  @!P1 LDS R3, [R5] ;  /* 0x0000000005039984 */ /* 0x000fea0000000800 */
[----:B------:R-:W0:Y:S02]  /*01a0*/  @!P1 LDS R2, [R2] ;  /* 0x0000000002029984 */ /* 0x000e240000000800 */
[----:B0-----:R-:W-:-:S05]  /*01b0*/  @!P1 FADD R4, R2, R3 ;  /* 0x0000000302049221 */ /* 0x001fca0000000000 */
[----:B------:R1:W-:Y:S01]  /*01c0*/  @!P1 STS [R5], R4 ;  /* 0x0000000405009388 */ /* 0x0003e20000000800 */
[----:B------:R-:W-:Y:S01]  /*01d0*/  BAR.SYNC.DEFER_BLOCKING 0x0 ;  /* 0x0000000000007b1d */ /* 0x000fe20000010000 */
[----:B------:R-:W-:Y:S01]  /*01e0*/  ISETP.GT.U32.AND P1, PT, R0, 0x3, PT ;  /* 0x000000030000780c */ /* 0x000fe20003f24070 */
[----:B------:R-:W-:-:S12]  /*01f0*/  IMAD.MOV.U32 R0, RZ, RZ, R8 ;  /* 0x000000ffff007224 */ /* 0x000fd800078e0008 */
[----:B-1----:R-:W-:Y:S05]  /*0200*/  @P1 BRA `(.L_x_13) ;  /* 0xfffffffc00d41947 */ /* 0x002fea000383ffff */
.L_x_12:
[----:B------:R-:W-:Y:S05]  /*0210*/  @P0 EXIT ;  /* 0x000000000000094d */ /* 0x000fea0003800000 */
[----:B------:R-:W1:Y:S01]  /*0220*/  S2UR UR5, SR_CgaCtaId ;  /* 0x00000000000579c3 */ /* 0x000e620000008800 */
[----:B------:R-:W-:-:S07]  /*0230*/  UMOV UR4, 0x400 ;  /* 0x0000040000047882 */ /* 0x000fce0000000000 */
[----:B------:R-:W2:Y:S01]  /*0240*/  LDC.64 R2, c[0x0][0x390] ;  /* 0x0000e400ff027b82 */ /* 0x000ea20000000a00 */
[----:B-1----:R-:W-:Y:S01]  /*0250*/  ULEA UR4, UR5, UR4, 0x18 ;  /* 0x0000000405047291 */ /* 0x002fe2000f8ec0ff */
[----:B--2---:R-:W-:-:S08]  /*0260*/  IMAD.WIDE.U32 R2, R7, 0x4, R2 ;  /* 0x0000000407027825 */ /* 0x004fd000078e0002 */
[----:B0-----:R-:W0:Y:S04]  /*0270*/  LDS R5, [UR4] ;  /* 0x00000004ff057984 */ /* 0x001e280008000800 */
[----:B0-----:R-:W-:Y:S01]  /*0280*/  STG.E desc[UR6][R2.64], R5 ;  /* 0x0000000502007986 */ /* 0x001fe2000c101906 */
[----:B------:R-:W-:Y:S05]  /*0290*/  EXIT ;  /* 0x000000000000794d */ /* 0x000fea0003800000 */
.L_x_14:
        /* <DEDUP_REMOVED lines=14> */
.L_x_47:


//--------------------- .text._Z10normalizeZPddi  --------------------------
	.section	.text._Z10normalizeZPddi,"ax",@progbits
	.align	128
        .global         _Z10normalizeZPddi
        .type           _Z10normalizeZPddi,@function
        .size           _Z10normalizeZPddi,(.L_x_43 - _Z10normalizeZPddi)
        .other          _Z10normalizeZPddi,@"STO_CUDA_ENTRY STV_DEFAULT"
_Z10normalizeZPddi:
.text._Z10normalizeZPddi:
[----:B------:R-:W-:Y:S01]  /*0000*/  LDC R1, c[0x0][0x37c] ;  /* 0x0000df00ff017b82 */ /* 0x000fe20000000800 */
[----:B------:R-:W0:Y:S07]  /*0010*/  S2R R0, SR_TID.X ;  /* 0x0000000000007919 */ /* 0x000e2e0000002100 */
[----:B------:R-:W0:Y:S01]  /*0020*/  S2UR UR4, SR_CTAID.X ;  /* 0x00000000000479c3 */ /* 0x000e220000002500 */
[----:B------:R-:W1:Y:S07]  /*0030*/  LDCU UR5, c[0x0][0x390] ;  /* 0x00007200ff0577ac */ /* 0x000e6e0008000800 */
[----:B------:R-:W0:Y:S02]  /*0040*/  LDC R3, c[0x0][0x360] ;  /* 0x0000d800ff037b82 */ /* 0x000e240000000800 */
[----:B0-----:R-:W-:-:S05]  /*0050*/  IMAD R3, R3, UR4, R0 ;  /* 0x0000000403037c24 */ /* 0x001fca000f8e0200 */
[----:B-1----:R-:W-:-:S13]  /*0060*/  ISETP.GE.AND P0, PT, R3, UR5, PT ;  /* 0x0000000503007c0c */ /* 0x002fda000bf06270 */
[----:B------:R-:W-:Y:S05]  /*0070*/  @P0 EXIT ;  /* 0x000000000000094d */ /* 0x000fea0003800000 */
[----:B------:R-:W0:Y:S01]  /*0080*/  LDC.64 R4, c[0x0][0x380] ;  /* 0x0000e000ff047b82 */ /* 0x000e220000000a00 */
[----:B------:R-:W1:Y:S01]  /*0090*/  LDCU.64 UR4, c[0x0][0x358] ;  /* 0x00006b00ff0477ac */ /* 0x000e620008000a00 */
[----:B------:R-:W2:Y:S06]  /*00a0*/  LDCU UR6, c[0x0][0x38c] ;  /* 0x00007180ff0677ac */ /* 0x000eac0008000800 */
[----:B------:R-:W3:Y:S01]  /*00b0*/  LDC.64 R8, c[0x0][0x388] ;  /* 0x0000e200ff087b82 */ /* 0x000ee20000000a00 */
[----:B0-----:R-:W-:-:S05]  /*00c0*/  IMAD.WIDE R4, R3, 0x8, R4 ;  /* 0x0000000803047825 */ /* 0x001fca00078e0204 */
[----:B-1----:R-:W4:Y:S01]  /*00d0*/  LDG.E.64 R10, desc[UR4][R4.64] ;  /* 0x00000004040a7981 */ /* 0x002f22000c1e1b00 */
[----:B--2---:R-:W3:Y:S01]  /*00e0*/  MUFU.RCP64H R3, UR6 ;  /* 0x0000000600037d08 */ /* 0x004ee20008001800 */
[----:B------:R-:W-:Y:S01]  /*00f0*/  IMAD.MOV.U32 R2, RZ, RZ, 0x1 ;  /* 0x00000001ff027424 */ /* 0x000fe200078e00ff */
[----:B------:R-:W-:Y:S05]  /*0100*/  BSSY.RECONVERGENT B0, `(.L_x_15) ;  /* 0x0000011000007945 */ /* 0x000fea0003800200 */
[----:B---3--:R-:W-:-:S08]  /*0110*/  DFMA R6, R2, -R8, 1 ;  /* 0x3ff000000206742b */ /* 0x008fd00000000808 */
[----:B------:R-:W-:-:S08]  /*0120*/  DFMA R6, R6, R6, R6 ;  /* 0x000000060606722b */ /* 0x000fd00000000006 */
[----:B------:R-:W-:-:S08]  /*0130*/  DFMA R6, R2, R6, R2 ;  /* 0x000000060206722b */ /* 0x000fd00000000002 */
[----:B------:R-:W-:-:S08]  /*0140*/  DFMA R2, R6, -R8, 1 ;  /* 0x3ff000000602742b */ /* 0x000fd00000000808 */
[----:B------:R-:W-:-:S08]  /*0150*/  DFMA R2, R6, R2, R6 ;  /* 0x000000020602722b */ /* 0x000fd00000000006 */
[----:B----4-:R-:W-:Y:S01]  /*0160*/  DMUL R6, R10, R2 ;  /* 0x000000020a067228 */ /* 0x010fe20000000000 */
[----:B------:R-:W-:-:S07]  /*0170*/  FSETP.GEU.AND P1, PT, |R11|, 6.5827683646048100446e-37, PT ;  /* 0x036000000b00780b */ /* 0x000fce0003f2e200 */
[----:B------:R-:W-:-:S08]  /*0180*/  DFMA R8, R6, -R8, R10 ;  /* 0x800000080608722b */ /* 0x000fd0000000000a */
[----:B------:R-:W-:-:S10]  /*0190*/  DFMA R2, R2, R8, R6 ;  /* 0x000000080202722b */ /* 0x000fd40000000006 */
[----:B------:R-:W-:-:S05]  /*01a0*/  FFMA R0, RZ, UR6, R3 ;  /* 0x00000006ff007c23 */ /* 0x000fca0008000003 */
[----:B------:R-:W-:-:S13]  /*01b0*/  FSETP.GT.AND P0, PT, |R0|, 1.469367938527859385e-39, PT ;  /* 0x001000000000780b */ /* 0x000fda0003f04200 */
[----:B------:R-:W-:Y:S05]  /*01c0*/  @P0 BRA P1, `(.L_x_16) ;  /* 0x0000000000100947 */ /* 0x000fea0000800000 */
[----:B------:R-:W-:-:S07]  /*01d0*/  MOV R0, 0x1f0 ;  /* 0x000001f000007802 */ /* 0x000fce0000000f00 */
[----:B------:R-:W-:Y:S05]  /*01e0*/  CALL.REL.NOINC `($__internal_0_$__cuda_sm20_div_rn_f64_full) ;  /* 0x0000000000147944 */ /* 0x000fea0003c00000 */
[----:B------:R-:W-:Y:S02]  /*01f0*/  IMAD.MOV.U32 R2, RZ, RZ, R12 ;  /* 0x000000ffff027224 */ /* 0x000fe400078e000c */
[----:B------:R-:W-:-:S07]  /*0200*/  IMAD.MOV.U32 R3, RZ, RZ, R13 ;  /* 0x000000ffff037224 */ /* 0x000fce00078e000d */
.L_x_16:
[----:B------:R-:W-:Y:S05]  /*0210*/  BSYNC.RECONVERGENT B0 ;  /* 0x0000000000007941 */ /* 0x000fea0003800200 */
.L_x_15:
[----:B------:R-:W-:Y:S01]  /*0220*/  STG.E.64 desc[UR4][R4.64], R2 ;  /* 0x0000000204007986 */ /* 0x000fe2000c101b04 */
[----:B------:R-:W-:Y:S05]  /*0230*/  EXIT ;  /* 0x000000000000794d */ /* 0x000fea0003800000 */
        .weak           $__internal_0_$__cuda_sm20_div_rn_f64_full
        .type           $__internal_0_$__cuda_sm20_div_rn_f64_full,@function
        .size           $__internal_0_$__cuda_sm20_div_rn_f64_full,(.L_x_43 - $__internal_0_$__cuda_sm20_div_rn_f64_full)
$__internal_0_$__cuda_sm20_div_rn_f64_full:
[----:B------:R-:W0:Y:S01]  /*0240*/  LDC.64 R2, c[0x0][0x388] ;  /* 0x0000e200ff027b82 */ /* 0x000e220000000a00 */
[C---:B------:R-:W-:Y:S01]  /*0250*/  FSETP.GEU.AND P2, PT, |R11|.reuse, 1.469367938527859385e-39, PT ;  /* 0x001000000b00780b */ /* 0x040fe20003f4e200 */
[----:B------:R-:W-:Y:S01]  /*0260*/  IMAD.MOV.U32 R16, RZ, RZ, 0x1ca00000 ;  /* 0x1ca00000ff107424 */ /* 0x000fe200078e00ff */
[----:B------:R-:W-:Y:S01]  /*0270*/  LOP3.LUT R12, R11, 0x7ff00000, RZ, 0xc0, !PT ;  /* 0x7ff000000b0c7812 */ /* 0x000fe200078ec0ff */
[----:B------:R-:W-:Y:S01]  /*0280*/  BSSY.RECONVERGENT B1, `(.L_x_17) ;  /* 0x0000051000017945 */ /* 0x000fe20003800200 */
[C---:B0-----:R-:W-:Y:S02]  /*0290*/  FSETP.GEU.AND P0, PT, |R3|.reuse, 1.469367938527859385e-39, PT ;  /* 0x001000000300780b */ /* 0x041fe40003f0e200 */
[C---:B------:R-:W-:Y:S02]  /*02a0*/  LOP3.LUT R6, R3.reuse, 0x800fffff, RZ, 0xc0, !PT ;  /* 0x800fffff03067812 */ /* 0x040fe400078ec0ff */
[----:B------:R-:W-:Y:S02]  /*02b0*/  LOP3.LUT R13, R3, 0x7ff00000, RZ, 0xc0, !PT ;  /* 0x7ff00000030d7812 */ /* 0x000fe400078ec0ff */
[----:B------:R-:W-:Y:S01]  /*02c0*/  LOP3.LUT R7, R6, 0x3ff00000, RZ, 0xfc, !PT ;  /* 0x3ff0000006077812 */ /* 0x000fe200078efcff */
[----:B------:R-:W-:Y:S01]  /*02d0*/  IMAD.MOV.U32 R6, RZ, RZ, R2 ;  /* 0x000000ffff067224 */ /* 0x000fe200078e0002 */
[----:B------:R-:W-:Y:S01]  /*02e0*/  ISETP.GE.U32.AND P1, PT, R12, R13, PT ;  /* 0x0000000d0c00720c */ /* 0x000fe20003f26070 */
[----:B------:R-:W-:-:S04]  /*02f0*/  IMAD.MOV.U32 R23, RZ, RZ, R13 ;  /* 0x000000ffff177224 */ /* 0x000fc800078e000d */
[----:B------:R-:W0:Y:S02]  /*0300*/  @!P0 LDC.64 R8, c[0x0][0x388] ;  /* 0x0000e200ff088b82 */ /* 0x000e240000000a00 */
[----:B0-----:R-:W-:Y:S01]  /*0310*/  @!P0 DMUL R6, R8, 8.98846567431157953865e+307 ;  /* 0x7fe0000008068828 */ /* 0x001fe20000000000 */
[----:B------:R-:W-:-:S05]  /*0320*/  IMAD.MOV.U32 R8, RZ, RZ, 0x1 ;  /* 0x00000001ff087424 */ /* 0x000fca00078e00ff */
[----:B------:R-:W0:Y:S04]  /*0330*/  MUFU.RCP64H R9, R7 ;  /* 0x0000000700097308 */ /* 0x000e280000001800 */
[----:B------:R-:W-:-:S05]  /*0340*/  @!P0 LOP3.LUT R23, R7, 0x7ff00000, RZ, 0xc0, !PT ;  /* 0x7ff0000007178812 */ /* 0x000fca00078ec0ff */
[----:B------:R-:W-:Y:S01]  /*0350*/  VIADD R24, R23, 0xffffffff ;  /* 0xffffffff17187836 */ /* 0x000fe20000000000 */
[----:B0-----:R-:W-:-:S08]  /*0360*/  DFMA R14, R8, -R6, 1 ;  /* 0x3ff00000080e742b */ /* 0x001fd00000000806 */
[----:B------:R-:W-:-:S08]  /*0370*/  DFMA R14, R14, R14, R14 ;  /* 0x0000000e0e0e722b */ /* 0x000fd0000000000e */
[----:B------:R-:W-:Y:S01]  /*0380*/  DFMA R18, R8, R14, R8 ;  /* 0x0000000e0812722b */ /* 0x000fe20000000008 */
[----:B------:R-:W-:Y:S01]  /*0390*/  SEL R15, R16, 0x63400000, !P1 ;  /* 0x63400000100f7807 */ /* 0x000fe20004800000 */
[----:B------:R-:W-:Y:S02]  /*03a0*/  IMAD.MOV.U32 R8, RZ, RZ, R10 ;  /* 0x000000ffff087224 */ /* 0x000fe400078e000a */
[----:B------:R-:W-:Y:S01]  /*03b0*/  IMAD.MOV.U32 R14, RZ, RZ, R12 ;  /* 0x000000ffff0e7224 */ /* 0x000fe200078e000c */
[C-C-:B------:R-:W-:Y:S02]  /*03c0*/  @!P2 LOP3.LUT R16, R15.reuse, 0x80000000, R11.reuse, 0xf8, !PT ;  /* 0x800000000f10a812 */ /* 0x140fe400078ef80b */
[----:B------:R-:W-:Y:S01]  /*03d0*/  LOP3.LUT R9, R15, 0x800fffff, R11, 0xf8, !PT ;  /* 0x800fffff0f097812 */ /* 0x000fe200078ef80b */
[----:B------:R-:W-:Y:S01]  /*03e0*/  DFMA R20, R18, -R6, 1 ;  /* 0x3ff000001214742b */ /* 0x000fe20000000806 */
[----:B------:R-:W-:Y:S01]  /*03f0*/  @!P2 LOP3.LUT R17, R16, 0x100000, RZ, 0xfc, !PT ;  /* 0x001000001011a812 */ /* 0x000fe200078efcff */
[----:B------:R-:W-:-:S06]  /*0400*/  @!P2 IMAD.MOV.U32 R16, RZ, RZ, RZ ;  /* 0x000000ffff10a224 */ /* 0x000fcc00078e00ff */
[----:B------:R-:W-:Y:S02]  /*0410*/  @!P2 DFMA R8, R8, 2, -R16 ;  /* 0x400000000808a82b */ /* 0x000fe40000000810 */
[----:B------:R-:W-:-:S08]  /*0420*/  DFMA R16, R18, R20, R18 ;  /* 0x000000141210722b */ /* 0x000fd00000000012 */
[----:B------:R-:W-:Y:S01]  /*0430*/  @!P2 LOP3.LUT R14, R9, 0x7ff00000, RZ, 0xc0, !PT ;  /* 0x7ff00000090ea812 */ /* 0x000fe200078ec0ff */
[----:B------:R-:W-:-:S04]  /*0440*/  DMUL R18, R16, R8 ;  /* 0x0000000810127228 */ /* 0x000fc80000000000 */
[----:B------:R-:W-:-:S04]  /*0450*/  VIADD R22, R14, 0xffffffff ;  /* 0xffffffff0e167836 */ /* 0x000fc80000000000 */
[----:B------:R-:W-:Y:S01]  /*0460*/  DFMA R20, R18, -R6, R8 ;  /* 0x800000061214722b */ /* 0x000fe20000000008 */
[----:B------:R-:W-:-:S04]  /*0470*/  ISETP.GT.U32.AND P0, PT, R22, 0x7feffffe, PT ;  /* 0x7feffffe1600780c */ /* 0x000fc80003f04070 */
[----:B------:R-:W-:-:S03]  /*0480*/  ISETP.GT.U32.OR P0, PT, R24, 0x7feffffe, P0 ;  /* 0x7feffffe1800780c */ /* 0x000fc60000704470 */
[----:B------:R-:W-:-:S10]  /*0490*/  DFMA R16, R16, R20, R18 ;  /* 0x000000141010722b */ /* 0x000fd40000000012 */
[----:B------:R-:W-:Y:S05]  /*04a0*/  @P0 BRA `(.L_x_18) ;  /* 0x0000000000600947 */ /* 0x000fea0003800000 */
[----:B------:R-:W-:Y:S01]  /*04b0*/  VIADDMNMX R12, R12, -R13, 0xb9600000, !PT ;  /* 0xb96000000c0c7446 */ /* 0x000fe2000780090d */
[----:B------:R-:W-:-:S03]  /*04c0*/  IMAD.MOV.U32 R10, RZ, RZ, RZ ;  /* 0x000000ffff0a7224 */ /* 0x000fc600078e00ff */
[----:B------:R-:W-:-:S05]  /*04d0*/  VIMNMX R12, PT, PT, R12, 0x46a00000, PT ;  /* 0x46a000000c0c7848 */ /* 0x000fca0003fe0100 */
[----:B------:R-:W-:-:S04]  /*04e0*/  IMAD.IADD R15, R12, 0x1, -R15 ;  /* 0x000000010c0f7824 */ /* 0x000fc800078e0a0f */
[----:B------:R-:W-:-:S06]  /*04f0*/  VIADD R11, R15, 0x7fe00000 ;  /* 0x7fe000000f0b7836 */ /* 0x000fcc0000000000 */
[----:B------:R-:W-:-:S10]  /*0500*/  DMUL R12, R16, R10 ;  /* 0x0000000a100c7228 */ /* 0x000fd40000000000 */
[----:B------:R-:W-:-:S13]  /*0510*/  FSETP.GTU.AND P0, PT, |R13|, 1.469367938527859385e-39, PT ;  /* 0x001000000d00780b */ /* 0x000fda0003f0c200 */
[----:B------:R-:W-:Y:S05]  /*0520*/  @P0 BRA `(.L_x_19) ;  /* 0x0000000000980947 */ /* 0x000fea0003800000 */
[----:B------:R-:W-:Y:S01]  /*0530*/  DFMA R6, R16, -R6, R8 ;  /* 0x800000061006722b */ /* 0x000fe20000000008 */
[----:B------:R-:W-:-:S09]  /*0540*/  IMAD.MOV.U32 R10, RZ, RZ, RZ ;  /* 0x000000ffff0a7224 */ /* 0x000fd200078e00ff */
[C---:B------:R-:W-:Y:S02]  /*0550*/  FSETP.NEU.AND P0, PT, R7.reuse, RZ, PT ;  /* 0x000000ff0700720b */ /* 0x040fe40003f0d000 */
[----:B------:R-:W-:-:S04]  /*0560*/  LOP3.LUT R9, R7, 0x80000000, R3, 0x48, !PT ;  /* 0x8000000007097812 */ /* 0x000fc800078e4803 */
[----:B------:R-:W-:-:S07]  /*0570*/  LOP3.LUT R11, R9, R11, RZ, 0xfc, !PT ;  /* 0x0000000b090b7212 */ /* 0x000fce00078efcff */
[----:B------:R-:W-:Y:S05]  /*0580*/  @!P0 BRA `(.L_x_19) ;  /* 0x0000000000808947 */ /* 0x000fea0003800000 */
[----:B------:R-:W-:Y:S01]  /*0590*/  IMAD.MOV R3, RZ, RZ, -R15 ;  /* 0x000000ffff037224 */ /* 0x000fe200078e0a0f */
[----:B------:R-:W-:Y:S01]  /*05a0*/  DMUL.RP R10, R16, R10 ;  /* 0x0000000a100a7228 */ /* 0x000fe20000008000 */
[----:B------:R-:W-:Y:S01]  /*05b0*/  IMAD.MOV.U32 R2, RZ, RZ, RZ ;  /* 0x000000ffff027224 */ /* 0x000fe200078e00ff */
[----:B------:R-:W-:-:S05]  /*05c0*/  IADD3 R15, PT, PT, -R15, -0x43300000, RZ ;  /* 0xbcd000000f0f7810 */ /* 0x000fca0007ffe1ff */
[----:B------:R-:W-:-:S03]  /*05d0*/  DFMA R2, R12, -R2, R16 ;  /* 0x800000020c02722b */ /* 0x000fc60000000010 */
[----:B------:R-:W-:-:S07]  /*05e0*/  LOP3.LUT R9, R11, R9, RZ, 0x3c, !PT ;  /* 0x000000090b097212 */ /* 0x000fce00078e3cff */
[----:B------:R-:W-:-:S04]  /*05f0*/  FSETP.NEU.AND P0, PT, |R3|, R15, PT ;  /* 0x0000000f0300720b */ /* 0x000fc80003f0d200 */
[----:B------:R-:W-:Y:S02]  /*0600*/  FSEL R12, R10, R12, !P0 ;  /* 0x0000000c0a0c7208 */ /* 0x000fe40004000000 */
[----:B------:R-:W-:Y:S01]  /*0610*/  FSEL R13, R9, R13, !P0 ;  /* 0x0000000d090d7208 */ /* 0x000fe20004000000 */
[----:B------:R-:W-:Y:S06]  /*0620*/  BRA `(.L_x_19) ;  /* 0x0000000000587947 */ /* 0x000fec0003800000 */
.L_x_18:
[----:B------:R-:W-:-:S14]  /*0630*/  DSETP.NAN.AND P0, PT, R10, R10, PT ;  /* 0x0000000a0a00722a */ /* 0x000fdc0003f08000 */
[----:B------:R-:W-:Y:S05]  /*0640*/  @P0 BRA `(.L_x_20) ;  /* 0x0000000000480947 */ /* 0x000fea0003800000 */
[----:B------:R-:W0:Y:S02]  /*0650*/  LDC.64 R6, c[0x0][0x388] ;  /* 0x0000e200ff067b82 */ /* 0x000e240000000a00 */
[----:B0-----:R-:W-:-:S14]  /*0660*/  DSETP.NAN.AND P0, PT, R6, R6, PT ;  /* 0x000000060600722a */ /* 0x001fdc0003f08000 */
[----:B------:R-:W-:Y:S05]  /*0670*/  @P0 BRA `(.L_x_21) ;  /* 0x0000000000300947 */ /* 0x000fea0003800000 */
[----:B------:R-:W-:Y:S01]  /*0680*/  ISETP.NE.AND P0, PT, R14, R23, PT ;  /* 0x000000170e00720c */ /* 0x000fe20003f05270 */
[----:B------:R-:W-:Y:S02]  /*0690*/  IMAD.MOV.U32 R12, RZ, RZ, 0x0 ;  /* 0x00000000ff0c7424 */ /* 0x000fe400078e00ff */
[----:B------:R-:W-:-:S10]  /*06a0*/  IMAD.MOV.U32 R13, RZ, RZ, -0x80000 ;  /* 0xfff80000ff0d7424 */ /* 0x000fd400078e00ff */
[----:B------:R-:W-:Y:S05]  /*06b0*/  @!P0 BRA `(.L_x_19) ;  /* 0x0000000000348947 */ /* 0x000fea0003800000 */
[----:B------:R-:W-:Y:S02]  /*06c0*/  ISETP.NE.AND P0, PT, R14, 0x7ff00000, PT ;  /* 0x7ff000000e00780c */ /* 0x000fe40003f05270 */
[----:B------:R-:W-:Y:S02]  /*06d0*/  LOP3.LUT R13, R11, 0x80000000, R3, 0x48, !PT ;  /* 0x800000000b0d7812 */ /* 0x000fe400078e4803 */
[----:B------:R-:W-:-:S13]  /*06e0*/  ISETP.EQ.OR P0, PT, R23, RZ, !P0 ;  /* 0x000000ff1700720c */ /* 0x000fda0004702670 */
[----:B------:R-:W-:Y:S01]  /*06f0*/  @P0 LOP3.LUT R2, R13, 0x7ff00000, RZ, 0xfc, !PT ;  /* 0x7ff000000d020812 */ /* 0x000fe200078efcff */
[----:B------:R-:W-:Y:S02]  /*0700*/  @!P0 IMAD.MOV.U32 R12, RZ, RZ, RZ ;  /* 0x000000ffff0c8224 */ /* 0x000fe400078e00ff */
[----:B------:R-:W-:Y:S02]  /*0710*/  @P0 IMAD.MOV.U32 R12, RZ, RZ, RZ ;  /* 0x000000ffff0c0224 */ /* 0x000fe400078e00ff */
[----:B------:R-:W-:Y:S01]  /*0720*/  @P0 IMAD.MOV.U32 R13, RZ, RZ, R2 ;  /* 0x000000ffff0d0224 */ /* 0x000fe200078e0002 */
[----:B------:R-:W-:Y:S06]  /*0730*/  BRA `(.L_x_19) ;  /* 0x0000000000147947 */ /* 0x000fec0003800000 */
.L_x_21:
[----:B------:R-:W-:Y:S01]  /*0740*/  LOP3.LUT R13, R3, 0x80000, RZ, 0xfc, !PT ;  /* 0x00080000030d7812 */ /* 0x000fe200078efcff */
[----:B------:R-:W-:Y:S01]  /*0750*/  IMAD.MOV.U32 R12, RZ, RZ, R2 ;  /* 0x000000ffff0c7224 */ /* 0x000fe200078e0002 */
[----:B------:R-:W-:Y:S06]  /*0760*/  BRA `(.L_x_19) ;  /* 0x0000000000087947 */ /* 0x000fec0003800000 */
.L_x_20:
[----:B------:R-:W-:Y:S01]  /*0770*/  LOP3.LUT R13, R11, 0x80000, RZ, 0xfc, !PT ;  /* 0x000800000b0d7812 */ /* 0x000fe200078efcff */
[----:B------:R-:W-:-:S07]  /*0780*/  IMAD.MOV.U32 R12, RZ, RZ, R10 ;  /* 0x000000ffff0c7224 */ /* 0x000fce00078e000a */
.L_x_19:
[----:B------:R-:W-:Y:S05]  /*0790*/  BSYNC.RECONVERGENT B1 ;  /* 0x0000000000017941 */ /* 0x000fea0003800200 */
.L_x_17:
[----:B------:R-:W-:Y:S02]  /*07a0*/  IMAD.MOV.U32 R2, RZ, RZ, R0 ;  /* 0x000000ffff027224 */ /* 0x000fe400078e0000 */
[----:B------:R-:W-:-:S04]  /*07b0*/  IMAD.MOV.U32 R3, RZ, RZ, 0x0 ;  /* 0x00000000ff037424 */ /* 0x000fc800078e00ff */
[----:B------:R-:W-:Y:S05]  /*07c0*/  RET.REL.NODEC R2 `(_Z10normalizeZPddi) ;  /* 0xfffffff8020c7950 */ /* 0x000fea0003c3ffff */
.L_x_22:
        /* <DEDUP_REMOVED lines=11> */
.L_x_43:


//--------------------- .text._Z18Quadrado_conjugadoPdP6float2i --------------------------
	.section	.text._Z18Quadrado_conjugadoPdP6float2i,"ax",@progbits
	.align	128
        .global         _Z18Quadrado_conjugadoPdP6float2i
        .type           _Z18Quadrado_conjugadoPdP6float2i,@function
        .size           _Z18Quadrado_conjugadoPdP6float2i,(.L_x_45 - _Z18Quadrado_conjugadoPdP6float2i)
        .other          _Z18Quadrado_conjugadoPdP6float2i,@"STO_CUDA_ENTRY STV_DEFAULT"
_Z18Quadrado_conjugadoPdP6float2i:
.text._Z18Quadrado_conjugadoPdP6float2i:
        /* <DEDUP_REMOVED lines=10> */
[----:B0-----:R-:W-:-:S06]  /*00a0*/  IMAD.WIDE R4, R6, 0x8, R4 ;  /* 0x0000000806047825 */ /* 0x001fcc00078e0204 */
[----:B-1----:R-:W2:Y:S01]  /*00b0*/  LDG.E.64 R4, desc[UR4][R4.64] ;  /* 0x0000000404047981 */ /* 0x002ea2000c1e1b00 */
[----:B------:R-:W-:Y:S01]  /*00c0*/  BSSY.RECONVERGENT B0, `(.L_x_23) ;  /* 0x000000e000007945 */ /* 0x000fe20003800200 */
[----:B--2---:R-:W-:-:S04]  /*00d0*/  FSETP.GT.AND P0, PT, |R4|, |R5|, PT ;  /* 0x400000050400720b */ /* 0x004fc80003f04200 */
[----:B------:R-:W-:Y:S02]  /*00e0*/  FSEL R3, |R4|, |R5|, P0 ;  /* 0x4000000504037208 */ /* 0x000fe40000000200 */
[----:B------:R-:W-:Y:S02]  /*00f0*/  FSEL R0, |R5|, |R4|, P0 ;  /* 0x4000000405007208 */ /* 0x000fe40000000200 */
[----:B------:R-:W0:Y:S08]  /*0100*/  MUFU.RCP R2, R3 ;  /* 0x0000000300027308 */ /* 0x000e300000001000 */
[----:B------:R-:W1:Y:S01]  /*0110*/  FCHK P0, R0, R3 ;  /* 0x0000000300007302 */ /* 0x000e620000000000 */
[----:B0-----:R-:W-:-:S04]  /*0120*/  FFMA R7, -R3, R2, 1 ;  /* 0x3f80000003077423 */ /* 0x001fc80000000102 */
[----:B------:R-:W-:-:S04]  /*0130*/  FFMA R7, R2, R7, R2 ;  /* 0x0000000702077223 */ /* 0x000fc80000000002 */
[----:B------:R-:W-:-:S04]  /*0140*/  FFMA R2, R0, R7, RZ ;  /* 0x0000000700027223 */ /* 0x000fc800000000ff */
[----:B------:R-:W-:-:S04]  /*0150*/  FFMA R8, -R3, R2, R0 ;  /* 0x0000000203087223 */ /* 0x000fc80000000100 */
[----:B------:R-:W-:Y:S01]  /*0160*/  FFMA R2, R7, R8, R2 ;  /* 0x0000000807027223 */ /* 0x000fe20000000002 */
[----:B-1----:R-:W-:Y:S06]  /*0170*/  @!P0 BRA `(.L_x_24) ;  /* 0x0000000000088947 */ /* 0x002fec0003800000 */
[----:B------:R-:W-:-:S07]  /*0180*/  MOV R8, 0x1a0 ;  /* 0x000001a000087802 */ /* 0x000fce0000000f00 */
[----:B------:R-:W-:Y:S05]  /*0190*/  CALL.REL.NOINC `($__internal_2_$__cuda_sm3x_div_rn_noftz_f32_slowpath) ;  /* 0x0000000000c87944 */ /* 0x000fea0003c00000 */
.L_x_24:
[----:B------:R-:W-:Y:S05]  /*01a0*/  BSYNC.RECONVERGENT B0 ;  /* 0x0000000000007941 */ /* 0x000fea0003800200 */
.L_x_23:
[----:B------:R-:W-:Y:S01]  /*01b0*/  FFMA R7, R2, R2, 1 ;  /* 0x3f80000002077423 */ /* 0x000fe20000000002 */
[----:B------:R-:W-:Y:S03]  /*01c0*/  BSSY.RECONVERGENT B0, `(.L_x_25) ;  /* 0x000000d000007945 */ /* 0x000fe60003800200 */
[----:B------:R-:W-:Y:S01]  /*01d0*/  VIADD R2, R7, 0xf3000000 ;  /* 0xf300000007027836 */ /* 0x000fe20000000000 */
[----:B------:R0:W1:Y:S04]  /*01e0*/  MUFU.RSQ R8, R7 ;  /* 0x0000000700087308 */ /* 0x0000680000001400 */
[----:B------:R-:W-:-:S13]  /*01f0*/  ISETP.GT.U32.AND P0, PT, R2, 0x727fffff, PT ;  /* 0x727fffff0200780c */ /* 0x000fda0003f04070 */
[----:B01----:R-:W-:Y:S05]  /*0200*/  @!P0 BRA `(.L_x_26) ;  /* 0x0000000000108947 */ /* 0x003fea0003800000 */
[----:B------:R-:W-:-:S07]  /*0210*/  MOV R12, 0x230 ;  /* 0x00000230000c7802 */ /* 0x000fce0000000f00 */
[----:B------:R-:W-:Y:S05]  /*0220*/  CALL.REL.NOINC `($__internal_1_$__cuda_sm20_sqrt_rn_f32_slowpath) ;  /* 0x00000000004c7944 */ /* 0x000fea0003c00000 */
[----:B------:R-:W-:Y:S01]  /*0230*/  IMAD.MOV.U32 R2, RZ, RZ, R7 ;  /* 0x000000ffff027224 */ /* 0x000fe200078e0007 */
[----:B------:R-:W-:Y:S06]  /*0240*/  BRA `(.L_x_27) ;  /* 0x0000000000107947 */ /* 0x000fec0003800000 */
.L_x_26:
[----:B------:R-:W-:Y:S01]  /*0250*/  FMUL.FTZ R2, R7, R8 ;  /* 0x0000000807027220 */ /* 0x000fe20000410000 */
[----:B------:R-:W-:-:S03]  /*0260*/  FMUL.FTZ R8, R8, 0.5 ;  /* 0x3f00000008087820 */ /* 0x000fc60000410000 */
[----:B------:R-:W-:-:S04]  /*0270*/  FFMA R7, -R2, R2, R7 ;  /* 0x0000000202077223 */ /* 0x000fc80000000107 */
[----:B------:R-:W-:-:S07]  /*0280*/  FFMA R2, R7, R8, R2 ;  /* 0x0000000807027223 */ /* 0x000fce0000000002 */
.L_x_27:
[----:B------:R-:W-:Y:S05]  /*0290*/  BSYNC.RECONVERGENT B0 ;  /* 0x0000000000007941 */ /* 0x000fea0003800200 */
.L_x_25:
[C---:B------:R-:W-:Y:S01]  /*02a0*/  FMNMX R0, R3.reuse, R0, !PT ;  /* 0x0000000003007209 */ /* 0x040fe20007800000 */
[----:B------:R-:W-:Y:S01]  /*02b0*/  FADD R7, |R4|, |R5| ;  /* 0x4000000504077221 */ /* 0x000fe20000000200 */
[C---:B------:R-:W-:Y:S01]  /*02c0*/  FMUL R2, R3.reuse, R2 ;  /* 0x0000000203027220 */ /* 0x040fe20000400000 */
[----:B------:R-:W-:Y:S01]  /*02d0*/  FSETP.NEU.AND P1, PT, R3, RZ, PT ;  /* 0x000000ff0300720b */ /* 0x000fe20003f2d000 */
[----:B------:R-:W0:Y:S01]  /*02e0*/  LDC.64 R4, c[0x0][0x380] ;  /* 0x0000e000ff047b82 */ /* 0x000e220000000a00 */
[----:B------:R-:W-:-:S13]  /*02f0*/  FSETP.GT.AND P0, PT, R0, 3.40282346638528859812e+38, PT ;  /* 0x7f7fffff0000780b */ /* 0x000fda0003f04000 */
[----:B------:R-:W-:-:S05]  /*0300*/  @!P0 FSEL R7, R7, R2, !P1 ;  /* 0x0000000207078208 */ /* 0x000fca0004800000 */
[----:B------:R-:W-:Y:S01]  /*0310*/  FMUL R2, R7, R7 ;  /* 0x0000000707027220 */ /* 0x000fe20000400000 */
[----:B0-----:R-:W-:-:S05]  /*0320*/  IMAD.WIDE R6, R6, 0x8, R4 ;  /* 0x0000000806067825 */ /* 0x001fca00078e0204 */
[----:B------:R-:W0:Y:S02]  /*0330*/  F2F.F64.F32 R2, R2 ;  /* 0x0000000200027310 */ /* 0x000e240000201800 */
[----:B0-----:R-:W-:Y:S01]  /*0340*/  STG.E.64 desc[UR4][R6.64], R2 ;  /* 0x0000000206007986 */ /* 0x001fe2000c101b04 */
[----:B------:R-:W-:Y:S05]  /*0350*/  EXIT ;  /* 0x000000000000794d */ /* 0x000fea0003800000 */
        .weak           $__internal_1_$__cuda_sm20_sqrt_rn_f32_slowpath
        .type           $__internal_1_$__cuda_sm20_sqrt_rn_f32_slowpath,@function
        .size           $__internal_1_$__cuda_sm20_sqrt_rn_f32_slowpath,($__internal_2_$__cuda_sm3x_div_rn_noftz_f32_slowpath - $__internal_1_$__cuda_sm20_sqrt_rn_f32_slowpath)
$__internal_1_$__cuda_sm20_sqrt_rn_f32_slowpath:
[----:B------:R-:W-:-:S13]  /*0360*/  LOP3.LUT P0, RZ, R7, 0x7fffffff, RZ, 0xc0, !PT ;  /* 0x7fffffff07ff7812 */ /* 0x000fda000780c0ff */
[----:B------:R-:W-:Y:S05]  /*0370*/  @!P0 BRA `(.L_x_28) ;  /* 0x0000000000448947 */ /* 0x000fea0003800000 */
[----:B------:R-:W-:Y:S01]  /*0380*/  FSETP.GEU.FTZ.AND P0, PT, R7, RZ, PT ;  /* 0x000000ff0700720b */ /* 0x000fe20003f1e000 */
[----:B------:R-:W-:-:S12]  /*0390*/  IMAD.MOV.U32 R2, RZ, RZ, R7 ;  /* 0x000000ffff027224 */ /* 0x000fd800078e0007 */
[----:B------:R-:W-:Y:S01]  /*03a0*/  @!P0 IMAD.MOV.U32 R7, RZ, RZ, 0x7fffffff ;  /* 0x7fffffffff078424 */ /* 0x000fe200078e00ff */
[----:B------:R-:W-:Y:S06]  /*03b0*/  @!P0 BRA `(.L_x_28) ;  /* 0x0000000000348947 */ /* 0x000fec0003800000 */
[----:B------:R-:W-:-:S13]  /*03c0*/  FSETP.GTU.FTZ.AND P0, PT, |R2|, +INF , PT ;  /* 0x7f8000000200780b */ /* 0x000fda0003f1c200 */
[----:B------:R-:W-:Y:S01]  /*03d0*/  @P0 FADD.FTZ R7, R2, 1 ;  /* 0x3f80000002070421 */ /* 0x000fe20000010000 */
[----:B------:R-:W-:Y:S06]  /*03e0*/  @P0 BRA `(.L_x_28) ;  /* 0x0000000000280947 */ /* 0x000fec0003800000 */
[----:B------:R-:W-:-:S13]  /*03f0*/  FSETP.NEU.FTZ.AND P0, PT, |R2|, +INF , PT ;  /* 0x7f8000000200780b */ /* 0x000fda0003f1d200 */
[----:B------:R-:W-:-:S04]  /*0400*/  @P0 FFMA R8, R2, 1.84467440737095516160e+19, RZ ;  /* 0x5f80000002080823 */ /* 0x000fc800000000ff */
[----:B------:R-:W0:Y:S02]  /*0410*/  @P0 MUFU.RSQ R7, R8 ;  /* 0x0000000800070308 */ /* 0x000e240000001400 */
[----:B0-----:R-:W-:Y:S01]  /*0420*/  @P0 FMUL.FTZ R9, R8, R7 ;  /* 0x0000000708090220 */ /* 0x001fe20000410000 */
[----:B------:R-:W-:Y:S01]  /*0430*/  @P0 FMUL.FTZ R11, R7, 0.5 ;  /* 0x3f000000070b0820 */ /* 0x000fe20000410000 */
[----:B------:R-:W-:Y:S02]  /*0440*/  @!P0 IMAD.MOV.U32 R7, RZ, RZ, R2 ;  /* 0x000000ffff078224 */ /* 0x000fe400078e0002 */
[----:B------:R-:W-:-:S04]  /*0450*/  @P0 FADD.FTZ R10, -R9, -RZ ;  /* 0x800000ff090a0221 */ /* 0x000fc80000010100 */
[----:B------:R-:W-:-:S04]  /*0460*/  @P0 FFMA R10, R9, R10, R8 ;  /* 0x0000000a090a0223 */ /* 0x000fc80000000008 */
[----:B------:R-:W-:-:S04]  /*0470*/  @P0 FFMA R10, R10, R11, R9 ;  /* 0x0000000b0a0a0223 */ /* 0x000fc80000000009 */
[----:B------:R-:W-:-:S07]  /*0480*/  @P0 FMUL.FTZ R7, R10, 2.3283064365386962891e-10 ;  /* 0x2f8000000a070820 */ /* 0x000fce0000410000 */
.L_x_28:
[----:B------:R-:W-:Y:S02]  /*0490*/  IMAD.MOV.U32 R8, RZ, RZ, R12 ;  /* 0x000000ffff087224 */ /* 0x000fe400078e000c */
[----:B------:R-:W-:-:S04]  /*04a0*/  IMAD.MOV.U32 R9, RZ, RZ, 0x0 ;  /* 0x00000000ff097424 */ /* 0x000fc800078e00ff */
[----:B------:R-:W-:Y:S05]  /*04b0*/  RET.REL.NODEC R8 `(_Z18Quadrado_conjugadoPdP6float2i) ;  /* 0xfffffff808d07950 */ /* 0x000fea0003c3ffff */
        .weak           $__internal_2_$__cuda_sm3x_div_rn_noftz_f32_slowpath
        .type           $__internal_2_$__cuda_sm3x_div_rn_noftz_f32_slowpath,@function
        .size           $__internal_2_$__cuda_sm3x_div_rn_noftz_f32_slowpath,(.L_x_45 - $__internal_2_$__cuda_sm3x_div_rn_noftz_f32_slowpath)
$__internal_2_$__cuda_sm3x_div_rn_noftz_f32_slowpath:
[--C-:B------:R-:W-:Y:S01]  /*04c0*/  SHF.R.U32.HI R7, RZ, 0x17, R3.reuse ;  /* 0x00000017ff077819 */ /* 0x100fe20000011603 */
[----:B------:R-:W-:Y:S01]  /*04d0*/  BSSY.RECONVERGENT B1, `(.L_x_29) ;  /* 0x0000064000017945 */ /* 0x000fe20003800200 */
[--C-:B------:R-:W-:Y:S01]  /*04e0*/  SHF.R.U32.HI R2, RZ, 0x17, R0.reuse ;  /* 0x00000017ff027819 */ /* 0x100fe20000011600 */
[----:B------:R-:W-:Y:S01]  /*04f0*/  IMAD.MOV.U32 R10, RZ, RZ, R0 ;  /* 0x000000ffff0a7224 */ /* 0x000fe200078e0000 */
[----:B------:R-:W-:Y:S01]  /*0500*/  LOP3.LUT R9, R7, 0xff, RZ, 0xc0, !PT ;  /* 0x000000ff07097812 */ /* 0x000fe200078ec0ff */
[----:B------:R-:W-:Y:S01]  /*0510*/  IMAD.MOV.U32 R11, RZ, RZ, R3 ;  /* 0x000000ffff0b7224 */ /* 0x000fe200078e0003 */
[----:B------:R-:W-:-:S03]  /*0520*/  LOP3.LUT R2, R2, 0xff, RZ, 0xc0, !PT ;  /* 0x000000ff02027812 */ /* 0x000fc600078ec0ff */
[----:B------:R-:W-:Y:S02]  /*0530*/  VIADD R13, R9, 0xffffffff ;  /* 0xffffffff090d7836 */ /* 0x000fe40000000000 */
[----:B------:R-:W-:-:S03]  /*0540*/  VIADD R12, R2, 0xffffffff ;  /* 0xffffffff020c7836 */ /* 0x000fc60000000000 */
[----:B------:R-:W-:-:S04]  /*0550*/  ISETP.GT.U32.AND P0, PT, R13, 0xfd, PT ;  /* 0x000000fd0d00780c */ /* 0x000fc80003f04070 */
[----:B------:R-:W-:-:S13]  /*0560*/  ISETP.GT.U32.OR P0, PT, R12, 0xfd, P0 ;  /* 0x000000fd0c00780c */ /* 0x000fda0000704470 */
[----:B------:R-:W-:Y:S01]  /*0570*/  @!P0 IMAD.MOV.U32 R7, RZ, RZ, RZ ;  /* 0x000000ffff078224 */ /* 0x000fe200078e00ff */
[----:B------:R-:W-:Y:S06]  /*0580*/  @!P0 BRA `(.L_x_30) ;  /* 0x00000000005c8947 */ /* 0x000fec0003800000 */
[----:B------:R-:W-:Y:S02]  /*0590*/  FSETP.GTU.FTZ.AND P0, PT, |R0|, +INF , PT ;  /* 0x7f8000000000780b */ /* 0x000fe40003f1c200 */
[----:B------:R-:W-:-:S04]  /*05a0*/  FSETP.GTU.FTZ.AND P1, PT, |R3|, +INF , PT ;  /* 0x7f8000000300780b */ /* 0x000fc80003f3c200 */
[----:B------:R-:W-:-:S13]  /*05b0*/  PLOP3.LUT P0, PT, P0, P1, PT, 0xf8, 0x8f ;  /* 0x00000000008f781c */ /* 0x000fda0000703f70 */
[----:B------:R-:W-:Y:S05]  /*05c0*/  @P0 BRA `(.L_x_31) ;  /* 0x00000004004c0947 */ /* 0x000fea0003800000 */
[----:B------:R-:W-:-:S13]  /*05d0*/  LOP3.LUT P0, RZ, R11, 0x7fffffff, R10, 0xc8, !PT ;  /* 0x7fffffff0bff7812 */ /* 0x000fda000780c80a */
[----:B------:R-:W-:Y:S05]  /*05e0*/  @!P0 BRA `(.L_x_32) ;  /* 0x00000004003c8947 */ /* 0x000fea0003800000 */
[C---:B------:R-:W-:Y:S02]  /*05f0*/  FSETP.NEU.FTZ.AND P2, PT, |R0|.reuse, +INF , PT ;  /* 0x7f8000000000780b */ /* 0x040fe40003f5d200 */
[----:B------:R-:W-:Y:S02]  /*0600*/  FSETP.NEU.FTZ.AND P1, PT, |R3|, +INF , PT ;  /* 0x7f8000000300780b */ /* 0x000fe40003f3d200 */
[----:B------:R-:W-:-:S11]  /*0610*/  FSETP.NEU.FTZ.AND P0, PT, |R0|, +INF , PT ;  /* 0x7f8000000000780b */ /* 0x000fd60003f1d200 */
[----:B------:R-:W-:Y:S05]  /*0620*/  @!P1 BRA !P2, `(.L_x_32) ;  /* 0x00000004002c9947 */ /* 0x000fea0005000000 */
[----:B------:R-:W-:-:S04]  /*0630*/  LOP3.LUT P2, RZ, R10, 0x7fffffff, RZ, 0xc0, !PT ;  /* 0x7fffffff0aff7812 */ /* 0x000fc8000784c0ff */
[----:B------:R-:W-:-:S13]  /*0640*/  PLOP3.LUT P1, PT, P1, P2, PT, 0x2f, 0xf2 ;  /* 0x0000000000f2781c */ /* 0x000fda0000f24577 */
[----:B------:R-:W-:Y:S05]  /*0650*/  @P1 BRA `(.L_x_33) ;  /* 0x0000000400181947 */ /* 0x000fea0003800000 */
[----:B------:R-:W-:-:S04]  /*0660*/  LOP3.LUT P1, RZ, R11, 0x7fffffff, RZ, 0xc0, !PT ;  /* 0x7fffffff0bff7812 */ /* 0x000fc8000782c0ff */
[----:B------:R-:W-:-:S13]  /*0670*/  PLOP3.LUT P0, PT, P0, P1, PT, 0x2f, 0xf2 ;  /* 0x0000000000f2781c */ /* 0x000fda0000702577 */
[----:B------:R-:W-:Y:S05]  /*0680*/  @P0 BRA `(.L_x_34) ;  /* 0x0000000400000947 */ /* 0x000fea0003800000 */
[----:B------:R-:W-:Y:S02]  /*0690*/  ISETP.GE.AND P0, PT, R12, RZ, PT ;  /* 0x000000ff0c00720c */ /* 0x000fe40003f06270 */
[----:B------:R-:W-:-:S11]  /*06a0*/  ISETP.GE.AND P1, PT, R13, RZ, PT ;  /* 0x000000ff0d00720c */ /* 0x000fd60003f26270 */
[----:B------:R-:W-:Y:S01]  /*06b0*/  @P0 MOV R7, RZ ;  /* 0x000000ff00070202 */ /* 0x000fe20000000f00 */
[----:B------:R-:W-:Y:S02]  /*06c0*/  @!P0 IMAD.MOV.U32 R7, RZ, RZ, -0x40 ;  /* 0xffffffc0ff078424 */ /* 0x000fe400078e00ff */
[----:B------:R-:W-:Y:S01]  /*06d0*/  @!P0 FFMA R10, R0, 1.84467440737095516160e+19, RZ ;  /* 0x5f800000000a8823 */ /* 0x000fe200000000ff */
[----:B------:R-:W-:Y:S01]  /*06e0*/  @!P1 FFMA R11, R3, 1.84467440737095516160e+19, RZ ;  /* 0x5f800000030b9823 */ /* 0x000fe200000000ff */
[----:B------:R-:W-:-:S07]  /*06f0*/  @!P1 VIADD R7, R7, 0x40 ;  /* 0x0000004007079836 */ /* 0x000fce0000000000 */
.L_x_30:
[----:B------:R-:W-:Y:S01]  /*0700*/  LEA R12, R9, 0xc0800000, 0x17 ;  /* 0xc0800000090c7811 */ /* 0x000fe200078eb8ff */
[----:B------:R-:W-:Y:S04]  /*0710*/  BSSY.RECONVERGENT B2, `(.L_x_35) ;  /* 0x0000036000027945 */ /* 0x000fe80003800200 */
[----:B------:R-:W-:Y:S02]  /*0720*/  IMAD.IADD R12, R11, 0x1, -R12 ;  /* 0x000000010b0c7824 */ /* 0x000fe400078e0a0c */
[----:B------:R-:W-:Y:S02]  /*0730*/  VIADD R11, R2, 0xffffff81 ;  /* 0xffffff81020b7836 */ /* 0x000fe40000000000 */
[----:B------:R-:W0:Y:S01]  /*0740*/  MUFU.RCP R13, R12 ;  /* 0x0000000c000d7308 */ /* 0x000e220000001000 */
[----:B------:R-:W-:Y:S01]  /*0750*/  FADD.FTZ R15, -R12, -RZ ;  /* 0x800000ff0c0f7221 */ /* 0x000fe20000010100 */
[----:B------:R-:W-:-:S03]  /*0760*/  IMAD R2, R11, -0x800000, R10 ;  /* 0xff8000000b027824 */ /* 0x000fc600078e020a */
[----:B0-----:R-:W-:-:S04]  /*0770*/  FFMA R14, R13, R15, 1 ;  /* 0x3f8000000d0e7423 */ /* 0x001fc8000000000f */
[----:B------:R-:W-:-:S04]  /*0780*/  FFMA R17, R13, R14, R13 ;  /* 0x0000000e0d117223 */ /* 0x000fc8000000000d */
[----:B------:R-:W-:-:S04]  /*0790*/  FFMA R10, R2, R17, RZ ;  /* 0x00000011020a7223 */ /* 0x000fc800000000ff */
[----:B------:R-:W-:-:S04]  /*07a0*/  FFMA R13, R15, R10, R2 ;  /* 0x0000000a0f0d7223 */ /* 0x000fc80000000002 */
[----:B------:R-:W-:Y:S01]  /*07b0*/  FFMA R14, R17, R13, R10 ;  /* 0x0000000d110e7223 */ /* 0x000fe2000000000a */
[----:B------:R-:W-:-:S03]  /*07c0*/  IADD3 R10, PT, PT, R11, 0x7f, -R9 ;  /* 0x0000007f0b0a7810 */ /* 0x000fc60007ffe809 */
[----:B------:R-:W-:Y:S02]  /*07d0*/  FFMA R15, R15, R14, R2 ;  /* 0x0000000e0f0f7223 */ /* 0x000fe40000000002 */
[----:B------:R-:W-:Y:S02]  /*07e0*/  IMAD.IADD R10, R10, 0x1, R7 ;  /* 0x000000010a0a7824 */ /* 0x000fe400078e0207 */
[----:B------:R-:W-:-:S05]  /*07f0*/  FFMA R2, R17, R15, R14 ;  /* 0x0000000f11027223 */ /* 0x000fca000000000e */
[----:B------:R-:W-:-:S04]  /*0800*/  SHF.R.U32.HI R9, RZ, 0x17, R2 ;  /* 0x00000017ff097819 */ /* 0x000fc80000011602 */
[----:B------:R-:W-:-:S05]  /*0810*/  LOP3.LUT R9, R9, 0xff, RZ, 0xc0, !PT ;  /* 0x000000ff09097812 */ /* 0x000fca00078ec0ff */
[----:B------:R-:W-:-:S05]  /*0820*/  IMAD.IADD R11, R9, 0x1, R10 ;  /* 0x00000001090b7824 */ /* 0x000fca00078e020a */
[----:B------:R-:W-:-:S04]  /*0830*/  IADD3 R7, PT, PT, R11, -0x1, RZ ;  /* 0xffffffff0b077810 */ /* 0x000fc80007ffe0ff */
[----:B------:R-:W-:-:S13]  /*0840*/  ISETP.GE.U32.AND P0, PT, R7, 0xfe, PT ;  /* 0x000000fe0700780c */ /* 0x000fda0003f06070 */
[----:B------:R-:W-:Y:S05]  /*0850*/  @!P0 BRA `(.L_x_36) ;  /* 0x0000000000808947 */ /* 0x000fea0003800000 */
[----:B------:R-:W-:-:S13]  /*0860*/  ISETP.GT.AND P0, PT, R11, 0xfe, PT ;  /* 0x000000fe0b00780c */ /* 0x000fda0003f04270 */
[----:B------:R-:W-:Y:S05]  /*0870*/  @P0 BRA `(.L_x_37) ;  /* 0x00000000006c0947 */ /* 0x000fea0003800000 */
[----:B------:R-:W-:-:S13]  /*0880*/  ISETP.GE.AND P0, PT, R11, 0x1, PT ;  /* 0x000000010b00780c */ /* 0x000fda0003f06270 */
[----:B------:R-:W-:Y:S05]  /*0890*/  @P0 BRA `(.L_x_38) ;  /* 0x0000000000740947 */ /* 0x000fea0003800000 */
[----:B------:R-:W-:Y:S02]  /*08a0*/  ISETP.GE.AND P0, PT, R11, -0x18, PT ;  /* 0xffffffe80b00780c */ /* 0x000fe40003f06270 */
[----:B------:R-:W-:-:S11]  /*08b0*/  LOP3.LUT R2, R2, 0x80000000, RZ, 0xc0, !PT ;  /* 0x8000000002027812 */ /* 0x000fd600078ec0ff */
[----:B------:R-:W-:Y:S05]  /*08c0*/  @!P0 BRA `(.L_x_38) ;  /* 0x0000000000688947 */ /* 0x000fea0003800000 */
[-CC-:B------:R-:W-:Y:S01]  /*08d0*/  FFMA.RZ R7, R17, R15.reuse, R14.reuse ;  /* 0x0000000f11077223 */ /* 0x180fe2000000c00e */
[----:B------:R-:W-:Y:S02]  /*08e0*/  VIADD R12, R11, 0x20 ;  /* 0x000000200b0c7836 */ /* 0x000fe40000000000 */
[-CC-:B------:R-:W-:Y:S01]  /*08f0*/  FFMA.RM R10, R17, R15.reuse, R14.reuse ;  /* 0x0000000f110a7223 */ /* 0x180fe2000000400e */
[----:B------:R-:W-:Y:S02]  /*0900*/  ISETP.NE.AND P2, PT, R11, RZ, PT ;  /* 0x000000ff0b00720c */ /* 0x000fe40003f45270 */
[----:B------:R-:W-:Y:S01]  /*0910*/  LOP3.LUT R9, R7, 0x7fffff, RZ, 0xc0, !PT ;  /* 0x007fffff07097812 */ /* 0x000fe200078ec0ff */
[----:B------:R-:W-:Y:S01]  /*0920*/  FFMA.RP R7, R17, R15, R14 ;  /* 0x0000000f11077223 */ /* 0x000fe2000000800e */
[----:B------:R-:W-:Y:S01]  /*0930*/  ISETP.NE.AND P1, PT, R11, RZ, PT ;  /* 0x000000ff0b00720c */ /* 0x000fe20003f25270 */
[----:B------:R-:W-:Y:S01]  /*0940*/  IMAD.MOV R11, RZ, RZ, -R11 ;  /* 0x000000ffff0b7224 */ /* 0x000fe200078e0a0b */
[----:B------:R-:W-:-:S02]  /*0950*/  LOP3.LUT R9, R9, 0x800000, RZ, 0xfc, !PT ;  /* 0x0080000009097812 */ /* 0x000fc400078efcff */
[----:B------:R-:W-:Y:S02]  /*0960*/  FSETP.NEU.FTZ.AND P0, PT, R7, R10, PT ;  /* 0x0000000a0700720b */ /* 0x000fe40003f1d000 */
[----:B------:R-:W-:Y:S02]  /*0970*/  SHF.L.U32 R12, R9, R12, RZ ;  /* 0x0000000c090c7219 */ /* 0x000fe400000006ff */
[----:B------:R-:W-:Y:S02]  /*0980*/  SEL R10, R11, RZ, P2 ;  /* 0x000000ff0b0a7207 */ /* 0x000fe40001000000 */
[----:B------:R-:W-:Y:S02]  /*0990*/  ISETP.NE.AND P1, PT, R12, RZ, P1 ;  /* 0x000000ff0c00720c */ /* 0x000fe40000f25270 */
[----:B------:R-:W-:Y:S02]  /*09a0*/  SHF.R.U32.HI R10, RZ, R10, R9 ;  /* 0x0000000aff0a7219 */ /* 0x000fe40000011609 */
[----:B------:R-:W-:-:S02]  /*09b0*/  PLOP3.LUT P0, PT, P0, P1, PT, 0xf8, 0x8f ;  /* 0x00000000008f781c */ /* 0x000fc40000703f70 */
[----:B------:R-:W-:Y:S02]  /*09c0*/  SHF.R.U32.HI R12, RZ, 0x1, R10 ;  /* 0x00000001ff0c7819 */ /* 0x000fe4000001160a */
[----:B------:R-:W-:-:S04]  /*09d0*/  SEL R7, RZ, 0x1, !P0 ;  /* 0x00000001ff077807 */ /* 0x000fc80004000000 */
[----:B------:R-:W-:-:S04]  /*09e0*/  LOP3.LUT R7, R7, 0x1, R12, 0xf8, !PT ;  /* 0x0000000107077812 */ /* 0x000fc800078ef80c */
[----:B------:R-:W-:-:S05]  /*09f0*/  LOP3.LUT R7, R7, R10, RZ, 0xc0, !PT ;  /* 0x0000000a07077212 */ /* 0x000fca00078ec0ff */
[----:B------:R-:W-:-:S05]  /*0a00*/  IMAD.IADD R7, R12, 0x1, R7 ;  /* 0x000000010c077824 */ /* 0x000fca00078e0207 */
[----:B------:R-:W-:Y:S01]  /*0a10*/  LOP3.LUT R2, R7, R2, RZ, 0xfc, !PT ;  /* 0x0000000207027212 */ /* 0x000fe200078efcff */
[----:B------:R-:W-:Y:S06]  /*0a20*/  BRA `(.L_x_38) ;  /* 0x0000000000107947 */ /* 0x000fec0003800000 */
.L_x_37:
[----:B------:R-:W-:-:S04]  /*0a30*/  LOP3.LUT R2, R2, 0x80000000, RZ, 0xc0, !PT ;  /* 0x8000000002027812 */ /* 0x000fc800078ec0ff */
[----:B------:R-:W-:Y:S01]  /*0a40*/  LOP3.LUT R2, R2, 0x7f800000, RZ, 0xfc, !PT ;  /* 0x7f80000002027812 */ /* 0x000fe200078efcff */
[----:B------:R-:W-:Y:S06]  /*0a50*/  BRA `(.L_x_38) ;  /* 0x0000000000047947 */ /* 0x000fec0003800000 */
.L_x_36:
[----:B------:R-:W-:-:S07]  /*0a60*/  IMAD R2, R10, 0x800000, R2 ;  /* 0x008000000a027824 */ /* 0x000fce00078e0202 */
.L_x_38:
[----:B------:R-:W-:Y:S05]  /*0a70*/  BSYNC.RECONVERGENT B2 ;  /* 0x0000000000027941 */ /* 0x000fea0003800200 */
.L_x_35:
[----:B------:R-:W-:Y:S05]  /*0a80*/  BRA `(.L_x_39) ;  /* 0x0000000000207947 */ /* 0x000fea0003800000 */
.L_x_34:
[----:B------:R-:W-:-:S04]  /*0a90*/  LOP3.LUT R2, R11, 0x80000000, R10, 0x48, !PT ;  /* 0x800000000b027812 */ /* 0x000fc800078e480a */
[----:B------:R-:W-:Y:S01]  /*0aa0*/  LOP3.LUT R2, R2, 0x7f800000, RZ, 0xfc, !PT ;  /* 0x7f80000002027812 */ /* 0x000fe200078efcff */
[----:B------:R-:W-:Y:S06]  /*0ab0*/  BRA `(.L_x_39) ;  /* 0x0000000000147947 */ /* 0x000fec0003800000 */
.L_x_33:
[----:B------:R-:W-:Y:S01]  /*0ac0*/  LOP3.LUT R2, R11, 0x80000000, R10, 0x48, !PT ;  /* 0x800000000b027812 */ /* 0x000fe200078e480a */
[----:B------:R-:W-:Y:S06]  /*0ad0*/  BRA `(.L_x_39) ;  /* 0x00000000000c7947 */ /* 0x000fec0003800000 */
.L_x_32:
[----:B------:R-:W0:Y:S01]  /*0ae0*/  MUFU.RSQ R2, -QNAN ;  /* 0xffc0000000027908 */ /* 0x000e220000001400 */
[----:B------:R-:W-:Y:S05]  /*0af0*/  BRA `(.L_x_39) ;  /* 0x0000000000047947 */ /* 0x000fea0003800000 */
.L_x_31:
[----:B------:R-:W-:-:S07]  /*0b00*/  FADD.FTZ R2, R0, R3 ;  /* 0x0000000300027221 */ /* 0x000fce0000010000 */
.L_x_39:
[----:B------:R-:W-:Y:S05]  /*0b10*/  BSYNC.RECONVERGENT B1 ;  /* 0x0000000000017941 */ /* 0x000fea0003800200 */
.L_x_29:
[----:B------:R-:W-:-:S04]  /*0b20*/  IMAD.MOV.U32 R9, RZ, RZ, 0x0 ;  /* 0x00000000ff097424 */ /* 0x000fc800078e00ff */
[----:B0-----:R-:W-:Y:S05]  /*0b30*/  RET.REL.NODEC R8 `(_Z18Quadrado_conjugadoPdP6float2i) ;  /* 0xfffffff408307950 */ /* 0x001fea0003c3ffff */
.L_x_40:
        /* <DEDUP_REMOVED lines=12> */
.L_x_45:


//--------------------- .text._Z10calculateZP6float2ii --------------------------
	.section	.text._Z10calculateZP6float2ii,"ax",@progbits
	.align	128
        .global         _Z10calculateZP6float2ii
        .type           _Z10calculateZP6float2ii,@function
        .size           _Z10calculateZP6float2ii,(.L_x_50 - _Z10calculateZP6float2ii)
        .other          _Z10calculateZP6float2ii,@"STO_CUDA_ENTRY STV_DEFAULT"
_Z10calculateZP6float2ii:
.text._Z10calculateZP6float2ii:
[----:B------:R-:W-:Y:S01]  /*0000*/  LDC R1, c[0x0][0x37c] ;  /* 0x0000df00ff017b82 */ /* 0x000fe20000000800 */
[----:B------:R-:W0:Y:S07]  /*0010*/  S2R R0, SR_TID.X ;  /* 0x0000000000007919 */ /* 0x000e2e0000002100 */
[----:B------:R-:W0:Y:S01]  /*0020*/  S2UR UR4, SR_CTAID.X ;  /* 0x00000000000479c3 */ /* 0x000e220000002500 */
[----:B------:R-:W1:Y:S07]  /*0030*/  LDCU.64 UR6, c[0x0][0x358] ;  /* 0x00006b00ff0677ac */ /* 0x000e6e0008000a00 */
[----:B------:R-:W0:Y:S08]  /*0040*/  LDC R5, c[0x0][0x360] ;  /* 0x0000d800ff057b82 */ /* 0x000e300000000800 */
[----:B------:R-:W2:Y:S08]  /*0050*/  LDC R4, c[0x0][0x388] ;  /* 0x0000e200ff047b82 */ /* 0x000eb00000000800 */
[----:B------:R-:W3:Y:S01]  /*0060*/  LDC.64 R2, c[0x0][0x380] ;  /* 0x0000e000ff027b82 */ /* 0x000ee20000000a00 */
[----:B0-----:R-:W-:-:S05]  /*0070*/  IMAD R5, R5, UR4, R0 ;  /* 0x0000000405057c24 */ /* 0x001fca000f8e0200 */
[C---:B--2---:R-:W-:Y:S02]  /*0080*/  ISETP.GE.AND P0, PT, R5.reuse, R4, PT ;  /* 0x000000040500720c */ /* 0x044fe40003f06270 */
[----:B------:R-:W-:Y:S01]  /*0090*/  ISETP.GE.AND P1, PT, R4, 0x1, PT ;  /* 0x000000010400780c */ /* 0x000fe20003f26270 */
[----:B---3--:R-:W-:-:S10]  /*00a0*/  IMAD.WIDE R2, R5, 0x8, R2 ;  /* 0x0000000805027825 */ /* 0x008fd400078e0202 */
[----:B-1----:R0:W-:Y:S01]  /*00b0*/  @!P0 STG.E.64 desc[UR6][R2.64], RZ ;  /* 0x000000ff02008986 */ /* 0x0021e2000c101b06 */
[----:B------:R-:W-:Y:S06]  /*00c0*/  BAR.SYNC.DEFER_BLOCKING 0x0 ;  /* 0x0000000000007b1d */ /* 0x000fec0000010000 */
[----:B------:R-:W-:Y:S05]  /*00d0*/  @!P1 EXIT ;  /* 0x000000000000994d */ /* 0x000fea0003800000 */
[----:B------:R-:W1:Y:S01]  /*00e0*/  LDCU.64 UR8, c[0x0][0x388] ;  /* 0x00007100ff0877ac */ /* 0x000e620008000a00 */
[----:B------:R-:W-:-:S05]  /*00f0*/  UMOV UR4, 0x1 ;  /* 0x0000000100047882 */ /* 0x000fca0000000000 */
.L_x_41:
[----:B------:R-:W-:Y:S01]  /*0100*/  ISETP.NE.AND P0, PT, R5, UR4, PT ;  /* 0x0000000405007c0c */ /* 0x000fe2000bf05270 */
[----:B--2---:R-:W-:Y:S01]  /*0110*/  IMAD.MOV.U32 R7, RZ, RZ, RZ ;  /* 0x000000ffff077224 */ /* 0x004fe200078e00ff */
[----:B-1----:R-:W-:-:S04]  /*0120*/  UIADD3 UR4, UPT, UPT, UR4, UR9, URZ ;  /* 0x0000000904047290 */ /* 0x002fc8000fffe0ff */
[----:B------:R-:W-:-:S07]  /*0130*/  UISETP.GT.AND UP0, UPT, UR4, UR8, UPT ;  /* 0x000000080400728c */ /* 0x000fce000bf04270 */
[----:B------:R-:W-:-:S05]  /*0140*/  @!P0 MOV R6, 0x3f800000 ;  /* 0x3f80000000068802 */ /* 0x000fca0000000f00 */
[----:B------:R2:W-:Y:S01]  /*0150*/  @!P0 STG.E.64 desc[UR6][R2.64], R6 ;  /* 0x0000000602008986 */ /* 0x0005e2000c101b06 */
[----:B------:R-:W-:Y:S06]  /*0160*/  BAR.SYNC.DEFER_BLOCKING 0x0 ;  /* 0x0000000000007b1d */ /* 0x000fec0000010000 */
[----:B------:R-:W-:Y:S05]  /*0170*/  BRA.U !UP0, `(.L_x_41) ;  /* 0xfffffffd08e07547 */ /* 0x000fea000b83ffff */
[----:B------:R-:W-:Y:S05]  /*0180*/  EXIT ;  /* 0x000000000000794d */ /* 0x000fea0003800000 */
.L_x_42:
        /* <DEDUP_REMOVED lines=15> */
.L_x_50:


//--------------------- .nv.global.init           --------------------------
	.section	.nv.global.init,"aw",@progbits
	.align	4
.nv.global.init:
	.type		mrg32k3aM1SubSeq,@object
	.size		mrg32k3aM1SubSeq,(mrg32k3aM2SubSeq - mrg32k3aM1SubSeq)
mrg32k3aM1SubSeq:
        /*0000*/ 	.byte	0x0b, 0xcc, 0xee, 0x04, 0x73, 0x29, 0x8b, 0x6f, 0xf6, 0x53, 0x03, 0xf6, 0x23, 0xf6, 0xea, 0xda
        /* <DEDUP_REMOVED lines=125> */
	.type		mrg32k3aM2SubSeq,@object
	.size		mrg32k3aM2SubSeq,(mrg32k3aM1 - mrg32k3aM2SubSeq)
mrg32k3aM2SubSeq:
        /* <DEDUP_REMOVED lines=126> */
	.type		mrg32k3aM1,@object
	.size		mrg32k3aM1,(mrg32k3aM1Seq - mrg32k3aM1)
mrg32k3aM1:
        /* <DEDUP_REMOVED lines=144> */
	.type		mrg32k3aM1Seq,@object
	.size		mrg32k3aM1Seq,(mrg32k3aM2 - mrg32k3aM1Seq)
mrg32k3aM1Seq:
        /* <DEDUP_REMOVED lines=144> */
	.type		mrg32k3aM2,@object
	.size		mrg32k3aM2,(mrg32k3aM2Seq - mrg32k3aM2)
mrg32k3aM2:
        /* <DEDUP_REMOVED lines=144> */
	.type		mrg32k3aM2Seq,@object
	.size		mrg32k3aM2Seq,(precalc_xorwow_matrix - mrg32k3aM2Seq)
mrg32k3aM2Seq:
        /* <DEDUP_REMOVED lines=144> */
	.type		precalc_xorwow_matrix,@object
	.size		precalc_xorwow_matrix,(precalc_xorwow_offset_matrix - precalc_xorwow_matrix)
precalc_xorwow_matrix:
        /* <DEDUP_REMOVED lines=6400> */
	.type		precalc_xorwow_offset_matrix,@object
	.size		precalc_xorwow_offset_matrix,(.L_1 - precalc_xorwow_offset_matrix)
precalc_xorwow_offset_matrix:
        /* <DEDUP_REMOVED lines=6400> */
.L_1:


//--------------------- .nv.shared._Z14generateRandomPfj --------------------------
	.section	.nv.shared._Z14generateRandomPfj,"aw",@nobits
	.sectionflags	@""
	.align	16
	.zero		1024


//--------------------- .nv.shared.reserved.0     --------------------------
	.section	.nv.shared.reserved.0,"aw",@nobits
	.weak		__nv_reservedSMEM_offset_0_alias
	.size		__nv_reservedSMEM_offset_0_alias, 0, 64
	.other		__nv_reservedSMEM_offset_0_alias,@"STO_CUDA_RESERVED_SHARED STV_DEFAULT"
__nv_reservedSMEM_offset_0_alias:
	.zero		0
	.zero		64


//--------------------- .nv.shared._Z9sumVectorPfiS_ --------------------------
	.section	.nv.shared._Z9sumVectorPfiS_,"aw",@nobits
	.sectionflags	@""
	.align	16
	.zero		1024


//--------------------- .nv.shared._Z10normalizeZPddi --------------------------
	.section	.nv.shared._Z10normalizeZPddi,"aw",@nobits
	.sectionflags	@""
	.align	16
	.zero		1024


//--------------------- .nv.shared._Z18Quadrado_conjugadoPdP6float2i --------------------------
	.section	.nv.shared._Z18Quadrado_conjugadoPdP6float2i,"aw",@nobits
	.sectionflags	@""
	.align	16
	.zero		1024


//--------------------- .nv.shared._Z10calculateZP6float2ii --------------------------
	.section	.nv.shared._Z10calculateZP6float2ii,"aw",@nobits
	.sectionflags	@""
	.align	16
	.zero		1024


//--------------------- .nv.constant0._Z14generateRandomPfj --------------------------
	.section	.nv.constant0._Z14generateRandomPfj,"a",@progbits
	.sectionflags	@""
	.align	4
.nv.constant0._Z14generateRandomPfj:
	.zero		908


//--------------------- .nv.constant0._Z9sumVectorPfiS_ --------------------------
	.section	.nv.constant0._Z9sumVectorPfiS_,"a",@progbits
	.sectionflags	@""
	.align	4
.nv.constant0._Z9sumVectorPfiS_:
	.zero		920


//--------------------- .nv.constant0._Z10normalizeZPddi --------------------------
	.section	.nv.constant0._Z10normalizeZPddi,"a",@progbits
	.sectionflags	@""
	.align	4
.nv.constant0._Z10normalizeZPddi:
	.zero		916


//--------------------- .nv.constant0._Z18Quadrado_conjugadoPdP6float2i --------------------------
	.section	.nv.constant0._Z18Quadrado_conjugadoPdP6float2i,"a",@progbits
	.sectionflags	@""
	.align	4
.nv.constant0._Z18Quadrado_conjugadoPdP6float2i:
	.zero		916


//--------------------- .nv.constant0._Z10calculateZP6float2ii --------------------------
	.section	.nv.constant0._Z10calculateZP6float2ii,"a",@progbits
	.sectionflags	@""
	.align	4
.nv.constant0._Z10calculateZP6float2ii:
	.zero		912


//--------------------- SYMBOLS --------------------------

	.type		.nv.reservedSmem.offset0,@object
	.size		.nv.reservedSmem.offset0,0x4
	.type		.nv.reservedSmem.cap,@object
	.size		.nv.reservedSmem.cap,0x4
